	.target	sm_90a

	.elftype	@"ET_EXEC"


//--------------------- .note.nv.tkinfo           --------------------------
	.section	.note.nv.tkinfo,"",@"SHT_NOTE"
	.sectionflags	@"SHF_NOTE_NV_TKINFO"
	.tkinfo
        /*0018*/ 	.word	0x00000002
        /*0030*/ 	.string	""
        /*0030*/ 	.string	"ptxas"
        /*0030*/ 	.string	"Cuda compilation tools, release 13.0, V13.0.88"
        /*0030*/ 	.string	"Build cuda_13.0.r13.0/compiler.36424714_0"
        /*0030*/ 	.string	"-arch sm_90a -m 64 "



//--------------------- .note.nv.cuinfo           --------------------------
	.section	.note.nv.cuinfo,"",@"SHT_NOTE"
	.sectionflags	@"SHF_NOTE_NV_CUINFO"
        /*0018*/ 	.short	0x0002
        /*001a*/ 	.short	0x005a
        /*001c*/ 	.short	0x0082
	.zero		2


//--------------------- .nv.info                  --------------------------
	.section	.nv.info,"",@"SHT_CUDA_INFO"
	.align	4


	//----- nvinfo : EIATTR_REGCOUNT
	.align		4
        /*0000*/ 	.byte	0x04, 0x2f
        /*0002*/ 	.short	(.L_15 - .L_14)
	.align		4
.L_14:
        /*0004*/ 	.word	index@(_ZN7cutlass13device_kernelINS_4gemm6kernel13GemmUniversalIN4cute5tupleIJiiiiEEENS1_10collective13CollectiveMmaINS1_34MainloopSm90TmaGmmaWarpSpecializedILi56ENS5_IJNS4_1CILi2EEENSA_ILi1EEESC_EEENS1_32KernelTmaWarpSpecializedPingpongEEENS5_IJNSA_ILi64EEESG_NSA_ILi32EEEEEEaNS5_IJlSC_lEEEaSJ_NS4_8TiledMMAINS4_8MMA_AtomIJNS4_4SM904GMMA26MMA_64x64x32_S32S8S8_SS_TNEEEENS4_6LayoutINS5_IJSC_SC_SC_EEENS5_IJNSA_ILi0EEESS_SS_EEEEENS5_IJNS4_10UnderscoreESV_SV_EEEEENS4_13SM90_TMA_LOADENS4_14ComposedLayoutINS4_7SwizzleILi1ELi4ELi3EEENS4_18smem_ptr_flag_bitsILi8EEENSQ_INS5_IJNSA_ILi8EEESH_EEENS5_IJSH_SC_EEEEEEEvNS4_8identityENS4_23SM90_TMA_LOAD_MULTICASTES18_vS19_EENS_8epilogue10collective6detail29Sm90TmaWarpSpecializedAdapterINS1D_15DefaultEpilogueIaSJ_SJ_NS1C_6thread17LinearCombinationIaLi1EiiLNS1H_9ScaleType4KindE0ELNS_15FloatRoundStyleE2EaEENS1_15EpilogueDefaultEEEEEvvEEEEvNT_6ParamsE)
        /*0008*/ 	.word	0x000000a8


	//----- nvinfo : EIATTR_FRAME_SIZE
	.align		4
.L_15:
        /*000c*/ 	.byte	0x04, 0x11
        /*000e*/ 	.short	(.L_17 - .L_16)
	.align		4
.L_16:
        /*0010*/ 	.word	index@(_ZN7cutlass13device_kernelINS_4gemm6kernel13GemmUniversalIN4cute5tupleIJiiiiEEENS1_10collective13CollectiveMmaINS1_34MainloopSm90TmaGmmaWarpSpecializedILi56ENS5_IJNS4_1CILi2EEENSA_ILi1EEESC_EEENS1_32KernelTmaWarpSpecializedPingpongEEENS5_IJNSA_ILi64EEESG_NSA_ILi32EEEEEEaNS5_IJlSC_lEEEaSJ_NS4_8TiledMMAINS4_8MMA_AtomIJNS4_4SM904GMMA26MMA_64x64x32_S32S8S8_SS_TNEEEENS4_6LayoutINS5_IJSC_SC_SC_EEENS5_IJNSA_ILi0EEESS_SS_EEEEENS5_IJNS4_10UnderscoreESV_SV_EEEEENS4_13SM90_TMA_LOADENS4_14ComposedLayoutINS4_7SwizzleILi1ELi4ELi3EEENS4_18smem_ptr_flag_bitsILi8EEENSQ_INS5_IJNSA_ILi8EEESH_EEENS5_IJSH_SC_EEEEEEEvNS4_8identityENS4_23SM90_TMA_LOAD_MULTICASTES18_vS19_EENS_8epilogue10collective6detail29Sm90TmaWarpSpecializedAdapterINS1D_15DefaultEpilogueIaSJ_SJ_NS1C_6thread17LinearCombinationIaLi1EiiLNS1H_9ScaleType4KindE0ELNS_15FloatRoundStyleE2EaEENS1_15EpilogueDefaultEEEEEvvEEEEvNT_6ParamsE)
        /*0014*/ 	.word	0x00000008


	//----- nvinfo : EIATTR_MIN_STACK_SIZE
	.align		4
.L_17:
        /*0018*/ 	.byte	0x04, 0x12
        /*001a*/ 	.short	(.L_19 - .L_18)
	.align		4
.L_18:
        /*001c*/ 	.word	index@(_ZN7cutlass13device_kernelINS_4gemm6kernel13GemmUniversalIN4cute5tupleIJiiiiEEENS1_10collective13CollectiveMmaINS1_34MainloopSm90TmaGmmaWarpSpecializedILi56ENS5_IJNS4_1CILi2EEENSA_ILi1EEESC_EEENS1_32KernelTmaWarpSpecializedPingpongEEENS5_IJNSA_ILi64EEESG_NSA_ILi32EEEEEEaNS5_IJlSC_lEEEaSJ_NS4_8TiledMMAINS4_8MMA_AtomIJNS4_4SM904GMMA26MMA_64x64x32_S32S8S8_SS_TNEEEENS4_6LayoutINS5_IJSC_SC_SC_EEENS5_IJNSA_ILi0EEESS_SS_EEEEENS5_IJNS4_10UnderscoreESV_SV_EEEEENS4_13SM90_TMA_LOADENS4_14ComposedLayoutINS4_7SwizzleILi1ELi4ELi3EEENS4_18smem_ptr_flag_bitsILi8EEENSQ_INS5_IJNSA_ILi8EEESH_EEENS5_IJSH_SC_EEEEEEEvNS4_8identityENS4_23SM90_TMA_LOAD_MULTICASTES18_vS19_EENS_8epilogue10collective6detail29Sm90TmaWarpSpecializedAdapterINS1D_15DefaultEpilogueIaSJ_SJ_NS1C_6thread17LinearCombinationIaLi1EiiLNS1H_9ScaleType4KindE0ELNS_15FloatRoundStyleE2EaEENS1_15EpilogueDefaultEEEEEvvEEEEvNT_6ParamsE)
        /*0020*/ 	.word	0x00000008
.L_19:


//--------------------- .nv.compat                --------------------------
	.section	.nv.compat,"",@"SHT_CUDA_COMPAT_INFO"
	.align	4
        /*0000*/ 	.byte	0x02, 0x09, 0x01, 0x00, 0x02, 0x02, 0x04, 0x00, 0x02, 0x05, 0x05, 0x00, 0x03, 0x07, 0x01, 0x01
        /*0010*/ 	.byte	0x02, 0x03, 0x01, 0x00, 0x02, 0x06, 0x01, 0x00, 0x04, 0x0b, 0x08, 0x00, 0x00, 0x00, 0x00, 0x00
        /*0020*/ 	.byte	0x00, 0x00, 0x00, 0x00


//--------------------- .nv.info._ZN7cutlass13device_kernelINS_4gemm6kernel13GemmUniversalIN4cute5tupleIJiiiiEEENS1_10collective13CollectiveMmaINS1_34MainloopSm90TmaGmmaWarpSpecializedILi56ENS5_IJNS4_1CILi2EEENSA_ILi1EEESC_EEENS1_32KernelTmaWarpSpecializedPingpongEEENS5_IJNSA_ILi64EEESG_NSA_ILi32EEEEEEaNS5_IJlSC_lEEEaSJ_NS4_8TiledMMAINS4_8MMA_AtomIJNS4_4SM904GMMA26MMA_64x64x32_S32S8S8_SS_TNEEEENS4_6LayoutINS5_IJSC_SC_SC_EEENS5_IJNSA_ILi0EEESS_SS_EEEEENS5_IJNS4_10UnderscoreESV_SV_EEEEENS4_13SM90_TMA_LOADENS4_14ComposedLayoutINS4_7SwizzleILi1ELi4ELi3EEENS4_18smem_ptr_flag_bitsILi8EEENSQ_INS5_IJNSA_ILi8EEESH_EEENS5_IJSH_SC_EEEEEEEvNS4_8identityENS4_23SM90_TMA_LOAD_MULTICASTES18_vS19_EENS_8epilogue10collective6detail29Sm90TmaWarpSpecializedAdapterINS1D_15DefaultEpilogueIaSJ_SJ_NS1C_6thread17LinearCombinationIaLi1EiiLNS1H_9ScaleType4KindE0ELNS_15FloatRoundStyleE2EaEENS1_15EpilogueDefaultEEEEEvvEEEEvNT_6ParamsE --------------------------
	.section	.nv.info._ZN7cutlass13device_kernelINS_4gemm6kernel13GemmUniversalIN4cute5tupleIJiiiiEEENS1_10collective13CollectiveMmaINS1_34MainloopSm90TmaGmmaWarpSpecializedILi56ENS5_IJNS4_1CILi2EEENSA_ILi1EEESC_EEENS1_32KernelTmaWarpSpecializedPingpongEEENS5_IJNSA_ILi64EEESG_NSA_ILi32EEEEEEaNS5_IJlSC_lEEEaSJ_NS4_8TiledMMAINS4_8MMA_AtomIJNS4_4SM904GMMA26MMA_64x64x32_S32S8S8_SS_TNEEEENS4_6LayoutINS5_IJSC_SC_SC_EEENS5_IJNSA_ILi0EEESS_SS_EEEEENS5_IJNS4_10UnderscoreESV_SV_EEEEENS4_13SM90_TMA_LOADENS4_14ComposedLayoutINS4_7SwizzleILi1ELi4ELi3EEENS4_18smem_ptr_flag_bitsILi8EEENSQ_INS5_IJNSA_ILi8EEESH_EEENS5_IJSH_SC_EEEEEEEvNS4_8identityENS4_23SM90_TMA_LOAD_MULTICASTES18_vS19_EENS_8epilogue10collective6detail29Sm90TmaWarpSpecializedAdapterINS1D_15DefaultEpilogueIaSJ_SJ_NS1C_6thread17LinearCombinationIaLi1EiiLNS1H_9ScaleType4KindE0ELNS_15FloatRoundStyleE2EaEENS1_15EpilogueDefaultEEEEEvvEEEEvNT_6ParamsE,"",@"SHT_CUDA_INFO"
	.sectionflags	@""
	.align	4


	//----- nvinfo : EIATTR_CUDA_API_VERSION
	.align		4
        /*0000*/ 	.byte	0x04, 0x37
        /*0002*/ 	.short	(.L_21 - .L_20)
.L_20:
        /*0004*/ 	.word	0x00000082


	//----- nvinfo : EIATTR_KPARAM_INFO
	.align		4
.L_21:
        /*0008*/ 	.byte	0x04, 0x17
        /*000a*/ 	.short	(.L_23 - .L_22)
.L_22:
        /*000c*/ 	.word	0x00000000
        /*0010*/ 	.short	0x0000
        /*0012*/ 	.short	0x0070
        /*0014*/ 	.byte	0x00, 0xf0, 0x01, 0x10


	//----- nvinfo : EIATTR_SPARSE_MMA_MASK
	.align		4
.L_23:
        /*0018*/ 	.byte	0x03, 0x50
        /*001a*/ 	.short	0x0000


	//----- nvinfo : EIATTR_MAXREG_COUNT
	.align		4
        /*001c*/ 	.byte	0x03, 0x1b
        /*001e*/ 	.short	0x00a8


	//----- nvinfo : EIATTR_NUM_BARRIERS
	.align		4
        /*0020*/ 	.byte	0x02, 0x4c
        /*0022*/ 	.byte	0x01
	.zero		1


	//----- nvinfo : EIATTR_EXTERNS
	.align		4
        /*0024*/ 	.byte	0x04, 0x0f
        /*0026*/ 	.short	(.L_25 - .L_24)


	//   ....[0]....
	.align		4
.L_24:
        /*0028*/ 	.word	index@(__assertfail)


	//----- nvinfo : EIATTR_ANNOTATIONS
	.align		4
.L_25:
        /*002c*/ 	.byte	0x04, 0x55
        /*002e*/ 	.short	(.L_27 - .L_26)


	//   ....[0]....
.L_26:
        /*0030*/ 	.word	0x00000001
        /*0034*/ 	.byte	0x60, 0x14, 0x00, 0x00, 0x01, 0x00, 0x00, 0x00, 0x10, 0x1b, 0x00, 0x00, 0x01, 0x00, 0x00, 0x00
        /*0044*/ 	.byte	0xd0, 0x43, 0x00, 0x00, 0x01, 0x00, 0x00, 0x00, 0x10, 0x50, 0x00, 0x00


	//----- nvinfo : EIATTR_MERCURY_ISA_VERSION
	.align		4
.L_27:
        /*0050*/ 	.byte	0x03, 0x5f
        /*0052*/ 	.short	0x0101


	//----- nvinfo : EIATTR_INT_WARP_WIDE_INSTR_OFFSETS
	.align		4
        /*0054*/ 	.byte	0x04, 0x31
        /*0056*/ 	.short	(.L_29 - .L_28)


	//   ....[0]....
.L_28:
        /*0058*/ 	.word	0x00000ba0


	//   ....[1]....
        /*005c*/ 	.word	0x00000bc0


	//   ....[2]....
        /*0060*/ 	.word	0x00000be0


	//   ....[3]....
        /*0064*/ 	.word	0x00000ca0


	//   ....[4]....
        /*0068*/ 	.word	0x00000cc0


	//   ....[5]....
        /*006c*/ 	.word	0x00000d20


	//   ....[6]....
        /*0070*/ 	.word	0x00000e30


	//   ....[7]....
        /*0074*/ 	.word	0x00000e60


	//   ....[8]....
        /*0078*/ 	.word	0x000024e0


	//----- nvinfo : EIATTR_COOP_GROUP_MASK_REGIDS
	.align		4
.L_29:
        /*007c*/ 	.byte	0x04, 0x29
        /*007e*/ 	.short	(.L_31 - .L_30)


	//   ....[0]....
.L_30:
        /*0080*/ 	.word	0xffffffff


	//   ....[1]....
        /*0084*/ 	.word	0xffffffff


	//   ....[2]....
        /*0088*/ 	.word	0xffffffff


	//   ....[3]....
        /*008c*/ 	.word	0xffffffff


	//   ....[4]....
        /*0090*/ 	.word	0xffffffff


	//   ....[5]....
        /*0094*/ 	.word	0xffffffff


	//   ....[6]....
        /*0098*/ 	.word	0xffffffff


	//----- nvinfo : EIATTR_COOP_GROUP_INSTR_OFFSETS
	.align		4
.L_31:
        /*009c*/ 	.byte	0x04, 0x28
        /*009e*/ 	.short	(.L_33 - .L_32)


	//   ....[0]....
.L_32:
        /*00a0*/ 	.word	0x00000070


	//   ....[1]....
        /*00a4*/ 	.word	0x00000080


	//   ....[2]....
        /*00a8*/ 	.word	0x00000140


	//   ....[3]....
        /*00ac*/ 	.word	0x00000980


	//   ....[4]....
        /*00b0*/ 	.word	0x000009c0


	//   ....[5]....
        /*00b4*/ 	.word	0x00000a40


	//   ....[6]....
        /*00b8*/ 	.word	0x00001010


	//----- nvinfo : EIATTR_REG_RECONFIG
	.align		4
.L_33:
        /*00bc*/ 	.byte	0x01, 0x54
	.zero		2


	//----- nvinfo : EIATTR_SYSCALL_OFFSETS
	.align		4
        /*00c0*/ 	.byte	0x04, 0x46
        /*00c2*/ 	.short	(.L_35 - .L_34)


	//   ....[0]....
.L_34:
        /*00c4*/ 	.word	0x00001ff0


	//----- nvinfo : EIATTR_MBARRIER_INSTR_OFFSETS
	.align		4
.L_35:
        /*00c8*/ 	.byte	0x04, 0x39
        /*00ca*/ 	.short	(.L_37 - .L_36)


	//   ....[0]....
.L_36:
        /*00cc*/ 	.word	0x00000260
        /*00d0*/ 	.word	0x000000ff
        /*00d4*/ 	.word	0x00000000
        /*00d8*/ 	.short	0x0100
        /*00da*/ 	.byte	0x08
	.zero		1


	//   ....[1]....
        /*00dc*/ 	.word	0x00000270
        /*00e0*/ 	.word	0x000000ff
        /*00e4*/ 	.word	0x000001c0
        /*00e8*/ 	.short	0x0100
        /*00ea*/ 	.byte	0x08
	.zero		1


	//   ....[2]....
        /*00ec*/ 	.word	0x00000280
        /*00f0*/ 	.word	0x000000ff
        /*00f4*/ 	.word	0x00000008
        /*00f8*/ 	.short	0x0100
        /*00fa*/ 	.byte	0x08
	.zero		1


	//   ....[3]....
        /*00fc*/ 	.word	0x00000290
        /*0100*/ 	.word	0x000000ff
        /*0104*/ 	.word	0x000001c8
        /*0108*/ 	.short	0x0100
        /*010a*/ 	.byte	0x08
	.zero		1


	//   ....[4]....
        /*010c*/ 	.word	0x000002a0
        /*0110*/ 	.word	0x000000ff
        /*0114*/ 	.word	0x00000010
        /*0118*/ 	.short	0x0100
        /*011a*/ 	.byte	0x08
	.zero		1


	//   ....[5]....
        /*011c*/ 	.word	0x000002b0
        /*0120*/ 	.word	0x000000ff
        /*0124*/ 	.word	0x000001d0
        /*0128*/ 	.short	0x0100
        /*012a*/ 	.byte	0x08
	.zero		1


	//   ....[6]....
        /*012c*/ 	.word	0x000002c0
        /*0130*/ 	.word	0x000000ff
        /*0134*/ 	.word	0x00000018
        /*0138*/ 	.short	0x0100
        /*013a*/ 	.byte	0x08
	.zero		1


	//   ....[7]....
        /*013c*/ 	.word	0x000002d0
        /*0140*/ 	.word	0x000000ff
        /*0144*/ 	.word	0x000001d8
        /*0148*/ 	.short	0x0100
        /*014a*/ 	.byte	0x08
	.zero		1


	//   ....[8]....
        /*014c*/ 	.word	0x000002e0
        /*0150*/ 	.word	0x000000ff
        /*0154*/ 	.word	0x00000020
        /*0158*/ 	.short	0x0100
        /*015a*/ 	.byte	0x08
	.zero		1


	//   ....[9]....
        /*015c*/ 	.word	0x000002f0
        /*0160*/ 	.word	0x000000ff
        /*0164*/ 	.word	0x000001e0
        /*0168*/ 	.short	0x0100
        /*016a*/ 	.byte	0x08
	.zero		1


	//   ....[10]....
        /*016c*/ 	.word	0x00000300
        /*0170*/ 	.word	0x000000ff
        /*0174*/ 	.word	0x00000028
        /*0178*/ 	.short	0x0100
        /*017a*/ 	.byte	0x08
	.zero		1


	//   ....[11]....
        /*017c*/ 	.word	0x00000310
        /*0180*/ 	.word	0x000000ff
        /*0184*/ 	.word	0x000001e8
        /*0188*/ 	.short	0x0100
        /*018a*/ 	.byte	0x08
	.zero		1


	//   ....[12]....
        /*018c*/ 	.word	0x00000320
        /*0190*/ 	.word	0x000000ff
        /*0194*/ 	.word	0x00000030
        /*0198*/ 	.short	0x0100
        /*019a*/ 	.byte	0x08
	.zero		1


	//   ....[13]....
        /*019c*/ 	.word	0x00000330
        /*01a0*/ 	.word	0x000000ff
        /*01a4*/ 	.word	0x000001f0
        /*01a8*/ 	.short	0x0100
        /*01aa*/ 	.byte	0x08
	.zero		1


	//   ....[14]....
        /*01ac*/ 	.word	0x00000340
        /*01b0*/ 	.word	0x000000ff
        /*01b4*/ 	.word	0x00000038
        /*01b8*/ 	.short	0x0100
        /*01ba*/ 	.byte	0x08
	.zero		1


	//   ....[15]....
        /*01bc*/ 	.word	0x00000350
        /*01c0*/ 	.word	0x000000ff
        /*01c4*/ 	.word	0x000001f8
        /*01c8*/ 	.short	0x0100
        /*01ca*/ 	.byte	0x08
	.zero		1


	//   ....[16]....
        /*01cc*/ 	.word	0x00000360
        /*01d0*/ 	.word	0x000000ff
        /*01d4*/ 	.word	0x00000040
        /*01d8*/ 	.short	0x0100
        /*01da*/ 	.byte	0x08
	.zero		1


	//   ....[17]....
        /*01dc*/ 	.word	0x00000370
        /*01e0*/ 	.word	0x000000ff
        /*01e4*/ 	.word	0x00000200
        /*01e8*/ 	.short	0x0100
        /*01ea*/ 	.byte	0x08
	.zero		1


	//   ....[18]....
        /*01ec*/ 	.word	0x00000380
        /*01f0*/ 	.word	0x000000ff
        /*01f4*/ 	.word	0x00000048
        /*01f8*/ 	.short	0x0100
        /*01fa*/ 	.byte	0x08
	.zero		1


	//   ....[19]....
        /*01fc*/ 	.word	0x00000390
        /*0200*/ 	.word	0x000000ff
        /*0204*/ 	.word	0x00000208
        /*0208*/ 	.short	0x0100
        /*020a*/ 	.byte	0x08
	.zero		1


	//   ....[20]....
        /*020c*/ 	.word	0x000003a0
        /*0210*/ 	.word	0x000000ff
        /*0214*/ 	.word	0x00000050
        /*0218*/ 	.short	0x0100
        /*021a*/ 	.byte	0x08
	.zero		1


	//   ....[21]....
        /*021c*/ 	.word	0x000003b0
        /*0220*/ 	.word	0x000000ff
        /*0224*/ 	.word	0x00000210
        /*0228*/ 	.short	0x0100
        /*022a*/ 	.byte	0x08
	.zero		1


	//   ....[22]....
        /*022c*/ 	.word	0x000003c0
        /*0230*/ 	.word	0x000000ff
        /*0234*/ 	.word	0x00000058
        /*0238*/ 	.short	0x0100
        /*023a*/ 	.byte	0x08
	.zero		1


	//   ....[23]....
        /*023c*/ 	.word	0x000003d0
        /*0240*/ 	.word	0x000000ff
        /*0244*/ 	.word	0x00000218
        /*0248*/ 	.short	0x0100
        /*024a*/ 	.byte	0x08
	.zero		1


	//   ....[24]....
        /*024c*/ 	.word	0x000003e0
        /*0250*/ 	.word	0x000000ff
        /*0254*/ 	.word	0x00000060
        /*0258*/ 	.short	0x0100
        /*025a*/ 	.byte	0x08
	.zero		1


	//   ....[25]....
        /*025c*/ 	.word	0x000003f0
        /*0260*/ 	.word	0x000000ff
        /*0264*/ 	.word	0x00000220
        /*0268*/ 	.short	0x0100
        /*026a*/ 	.byte	0x08
	.zero		1


	//   ....[26]....
        /*026c*/ 	.word	0x00000400
        /*0270*/ 	.word	0x000000ff
        /*0274*/ 	.word	0x00000068
        /*0278*/ 	.short	0x0100
        /*027a*/ 	.byte	0x08
	.zero		1


	//   ....[27]....
        /*027c*/ 	.word	0x00000410
        /*0280*/ 	.word	0x000000ff
        /*0284*/ 	.word	0x00000228
        /*0288*/ 	.short	0x0100
        /*028a*/ 	.byte	0x08
	.zero		1


	//   ....[28]....
        /*028c*/ 	.word	0x00000420
        /*0290*/ 	.word	0x000000ff
        /*0294*/ 	.word	0x00000070
        /*0298*/ 	.short	0x0100
        /*029a*/ 	.byte	0x08
	.zero		1


	//   ....[29]....
        /*029c*/ 	.word	0x00000430
        /*02a0*/ 	.word	0x000000ff
        /*02a4*/ 	.word	0x00000230
        /*02a8*/ 	.short	0x0100
        /*02aa*/ 	.byte	0x08
	.zero		1


	//   ....[30]....
        /*02ac*/ 	.word	0x00000440
        /*02b0*/ 	.word	0x000000ff
        /*02b4*/ 	.word	0x00000078
        /*02b8*/ 	.short	0x0100
        /*02ba*/ 	.byte	0x08
	.zero		1


	//   ....[31]....
        /*02bc*/ 	.word	0x00000450
        /*02c0*/ 	.word	0x000000ff
        /*02c4*/ 	.word	0x00000238
        /*02c8*/ 	.short	0x0100
        /*02ca*/ 	.byte	0x08
	.zero		1


	//   ....[32]....
        /*02cc*/ 	.word	0x00000460
        /*02d0*/ 	.word	0x000000ff
        /*02d4*/ 	.word	0x00000080
        /*02d8*/ 	.short	0x0100
        /*02da*/ 	.byte	0x08
	.zero		1


	//   ....[33]....
        /*02dc*/ 	.word	0x00000470
        /*02e0*/ 	.word	0x000000ff
        /*02e4*/ 	.word	0x00000240
        /*02e8*/ 	.short	0x0100
        /*02ea*/ 	.byte	0x08
	.zero		1


	//   ....[34]....
        /*02ec*/ 	.word	0x00000480
        /*02f0*/ 	.word	0x000000ff
        /*02f4*/ 	.word	0x00000088
        /*02f8*/ 	.short	0x0100
        /*02fa*/ 	.byte	0x08
	.zero		1


	//   ....[35]....
        /*02fc*/ 	.word	0x00000490
        /*0300*/ 	.word	0x000000ff
        /*0304*/ 	.word	0x00000248
        /*0308*/ 	.short	0x0100
        /*030a*/ 	.byte	0x08
	.zero		1


	//   ....[36]....
        /*030c*/ 	.word	0x000004a0
        /*0310*/ 	.word	0x000000ff
        /*0314*/ 	.word	0x00000090
        /*0318*/ 	.short	0x0100
        /*031a*/ 	.byte	0x08
	.zero		1


	//   ....[37]....
        /*031c*/ 	.word	0x000004b0
        /*0320*/ 	.word	0x000000ff
        /*0324*/ 	.word	0x00000250
        /*0328*/ 	.short	0x0100
        /*032a*/ 	.byte	0x08
	.zero		1


	//   ....[38]....
        /*032c*/ 	.word	0x000004c0
        /*0330*/ 	.word	0x000000ff
        /*0334*/ 	.word	0x00000098
        /*0338*/ 	.short	0x0100
        /*033a*/ 	.byte	0x08
	.zero		1


	//   ....[39]....
        /*033c*/ 	.word	0x000004d0
        /*0340*/ 	.word	0x000000ff
        /*0344*/ 	.word	0x00000258
        /*0348*/ 	.short	0x0100
        /*034a*/ 	.byte	0x08
	.zero		1


	//   ....[40]....
        /*034c*/ 	.word	0x000004e0
        /*0350*/ 	.word	0x000000ff
        /*0354*/ 	.word	0x000000a0
        /*0358*/ 	.short	0x0100
        /*035a*/ 	.byte	0x08
	.zero		1


	//   ....[41]....
        /*035c*/ 	.word	0x000004f0
        /*0360*/ 	.word	0x000000ff
        /*0364*/ 	.word	0x00000260
        /*0368*/ 	.short	0x0100
        /*036a*/ 	.byte	0x08
	.zero		1


	//   ....[42]....
        /*036c*/ 	.word	0x00000500
        /*0370*/ 	.word	0x000000ff
        /*0374*/ 	.word	0x000000a8
        /*0378*/ 	.short	0x0100
        /*037a*/ 	.byte	0x08
	.zero		1


	//   ....[43]....
        /*037c*/ 	.word	0x00000510
        /*0380*/ 	.word	0x000000ff
        /*0384*/ 	.word	0x00000268
        /*0388*/ 	.short	0x0100
        /*038a*/ 	.byte	0x08
	.zero		1


	//   ....[44]....
        /*038c*/ 	.word	0x00000520
        /*0390*/ 	.word	0x000000ff
        /*0394*/ 	.word	0x000000b0
        /*0398*/ 	.short	0x0100
        /*039a*/ 	.byte	0x08
	.zero		1


	//   ....[45]....
        /*039c*/ 	.word	0x00000530
        /*03a0*/ 	.word	0x000000ff
        /*03a4*/ 	.word	0x00000270
        /*03a8*/ 	.short	0x0100
        /*03aa*/ 	.byte	0x08
	.zero		1


	//   ....[46]....
        /*03ac*/ 	.word	0x00000540
        /*03b0*/ 	.word	0x000000ff
        /*03b4*/ 	.word	0x000000b8
        /*03b8*/ 	.short	0x0100
        /*03ba*/ 	.byte	0x08
	.zero		1


	//   ....[47]....
        /*03bc*/ 	.word	0x00000550
        /*03c0*/ 	.word	0x000000ff
        /*03c4*/ 	.word	0x00000278
        /*03c8*/ 	.short	0x0100
        /*03ca*/ 	.byte	0x08
	.zero		1


	//   ....[48]....
        /*03cc*/ 	.word	0x00000560
        /*03d0*/ 	.word	0x000000ff
        /*03d4*/ 	.word	0x000000c0
        /*03d8*/ 	.short	0x0100
        /*03da*/ 	.byte	0x08
	.zero		1


	//   ....[49]....
        /*03dc*/ 	.word	0x00000570
        /*03e0*/ 	.word	0x000000ff
        /*03e4*/ 	.word	0x00000280
        /*03e8*/ 	.short	0x0100
        /*03ea*/ 	.byte	0x08
	.zero		1


	//   ....[50]....
        /*03ec*/ 	.word	0x00000580
        /*03f0*/ 	.word	0x000000ff
        /*03f4*/ 	.word	0x000000c8
        /*03f8*/ 	.short	0x0100
        /*03fa*/ 	.byte	0x08
	.zero		1


	//   ....[51]....
        /*03fc*/ 	.word	0x00000590
        /*0400*/ 	.word	0x000000ff
        /*0404*/ 	.word	0x00000288
        /*0408*/ 	.short	0x0100
        /*040a*/ 	.byte	0x08
	.zero		1


	//   ....[52]....
        /*040c*/ 	.word	0x000005a0
        /*0410*/ 	.word	0x000000ff
        /*0414*/ 	.word	0x000000d0
        /*0418*/ 	.short	0x0100
        /*041a*/ 	.byte	0x08
	.zero		1


	//   ....[53]....
        /*041c*/ 	.word	0x000005b0
        /*0420*/ 	.word	0x000000ff
        /*0424*/ 	.word	0x00000290
        /*0428*/ 	.short	0x0100
        /*042a*/ 	.byte	0x08
	.zero		1


	//   ....[54]....
        /*042c*/ 	.word	0x000005c0
        /*0430*/ 	.word	0x000000ff
        /*0434*/ 	.word	0x000000d8
        /*0438*/ 	.short	0x0100
        /*043a*/ 	.byte	0x08
	.zero		1


	//   ....[55]....
        /*043c*/ 	.word	0x000005d0
        /*0440*/ 	.word	0x000000ff
        /*0444*/ 	.word	0x00000298
        /*0448*/ 	.short	0x0100
        /*044a*/ 	.byte	0x08
	.zero		1


	//   ....[56]....
        /*044c*/ 	.word	0x000005e0
        /*0450*/ 	.word	0x000000ff
        /*0454*/ 	.word	0x000000e0
        /*0458*/ 	.short	0x0100
        /*045a*/ 	.byte	0x08
	.zero		1


	//   ....[57]....
        /*045c*/ 	.word	0x000005f0
        /*0460*/ 	.word	0x000000ff
        /*0464*/ 	.word	0x000002a0
        /*0468*/ 	.short	0x0100
        /*046a*/ 	.byte	0x08
	.zero		1


	//   ....[58]....
        /*046c*/ 	.word	0x00000600
        /*0470*/ 	.word	0x000000ff
        /*0474*/ 	.word	0x000000e8
        /*0478*/ 	.short	0x0100
        /*047a*/ 	.byte	0x08
	.zero		1


	//   ....[59]....
        /*047c*/ 	.word	0x00000610
        /*0480*/ 	.word	0x000000ff
        /*0484*/ 	.word	0x000002a8
        /*0488*/ 	.short	0x0100
        /*048a*/ 	.byte	0x08
	.zero		1


	//   ....[60]....
        /*048c*/ 	.word	0x00000620
        /*0490*/ 	.word	0x000000ff
        /*0494*/ 	.word	0x000000f0
        /*0498*/ 	.short	0x0100
        /*049a*/ 	.byte	0x08
	.zero		1


	//   ....[61]....
        /*049c*/ 	.word	0x00000630
        /*04a0*/ 	.word	0x000000ff
        /*04a4*/ 	.word	0x000002b0
        /*04a8*/ 	.short	0x0100
        /*04aa*/ 	.byte	0x08
	.zero		1


	//   ....[62]....
        /*04ac*/ 	.word	0x00000640
        /*04b0*/ 	.word	0x000000ff
        /*04b4*/ 	.word	0x000000f8
        /*04b8*/ 	.short	0x0100
        /*04ba*/ 	.byte	0x08
	.zero		1


	//   ....[63]....
        /*04bc*/ 	.word	0x00000650
        /*04c0*/ 	.word	0x000000ff
        /*04c4*/ 	.word	0x000002b8
        /*04c8*/ 	.short	0x0100
        /*04ca*/ 	.byte	0x08
	.zero		1


	//   ....[64]....
        /*04cc*/ 	.word	0x00000660
        /*04d0*/ 	.word	0x000000ff
        /*04d4*/ 	.word	0x00000100
        /*04d8*/ 	.short	0x0100
        /*04da*/ 	.byte	0x08
	.zero		1


	//   ....[65]....
        /*04dc*/ 	.word	0x00000670
        /*04e0*/ 	.word	0x000000ff
        /*04e4*/ 	.word	0x000002c0
        /*04e8*/ 	.short	0x0100
        /*04ea*/ 	.byte	0x08
	.zero		1


	//   ....[66]....
        /*04ec*/ 	.word	0x00000680
        /*04f0*/ 	.word	0x000000ff
        /*04f4*/ 	.word	0x00000108
        /*04f8*/ 	.short	0x0100
        /*04fa*/ 	.byte	0x08
	.zero		1


	//   ....[67]....
        /*04fc*/ 	.word	0x00000690
        /*0500*/ 	.word	0x000000ff
        /*0504*/ 	.word	0x000002c8
        /*0508*/ 	.short	0x0100
        /*050a*/ 	.byte	0x08
	.zero		1


	//   ....[68]....
        /*050c*/ 	.word	0x000006a0
        /*0510*/ 	.word	0x000000ff
        /*0514*/ 	.word	0x00000110
        /*0518*/ 	.short	0x0100
        /*051a*/ 	.byte	0x08
	.zero		1


	//   ....[69]....
        /*051c*/ 	.word	0x000006b0
        /*0520*/ 	.word	0x000000ff
        /*0524*/ 	.word	0x000002d0
        /*0528*/ 	.short	0x0100
        /*052a*/ 	.byte	0x08
	.zero		1


	//   ....[70]....
        /*052c*/ 	.word	0x000006c0
        /*0530*/ 	.word	0x000000ff
        /*0534*/ 	.word	0x00000118
        /*0538*/ 	.short	0x0100
        /*053a*/ 	.byte	0x08
	.zero		1


	//   ....[71]....
        /*053c*/ 	.word	0x000006d0
        /*0540*/ 	.word	0x000000ff
        /*0544*/ 	.word	0x000002d8
        /*0548*/ 	.short	0x0100
        /*054a*/ 	.byte	0x08
	.zero		1


	//   ....[72]....
        /*054c*/ 	.word	0x000006e0
        /*0550*/ 	.word	0x000000ff
        /*0554*/ 	.word	0x00000120
        /*0558*/ 	.short	0x0100
        /*055a*/ 	.byte	0x08
	.zero		1


	//   ....[73]....
        /*055c*/ 	.word	0x000006f0
        /*0560*/ 	.word	0x000000ff
        /*0564*/ 	.word	0x000002e0
        /*0568*/ 	.short	0x0100
        /*056a*/ 	.byte	0x08
	.zero		1


	//   ....[74]....
        /*056c*/ 	.word	0x00000700
        /*0570*/ 	.word	0x000000ff
        /*0574*/ 	.word	0x00000128
        /*0578*/ 	.short	0x0100
        /*057a*/ 	.byte	0x08
	.zero		1


	//   ....[75]....
        /*057c*/ 	.word	0x00000710
        /*0580*/ 	.word	0x000000ff
        /*0584*/ 	.word	0x000002e8
        /*0588*/ 	.short	0x0100
        /*058a*/ 	.byte	0x08
	.zero		1


	//   ....[76]....
        /*058c*/ 	.word	0x00000720
        /*0590*/ 	.word	0x000000ff
        /*0594*/ 	.word	0x00000130
        /*0598*/ 	.short	0x0100
        /*059a*/ 	.byte	0x08
	.zero		1


	//   ....[77]....
        /*059c*/ 	.word	0x00000730
        /*05a0*/ 	.word	0x000000ff
        /*05a4*/ 	.word	0x000002f0
        /*05a8*/ 	.short	0x0100
        /*05aa*/ 	.byte	0x08
	.zero		1


	//   ....[78]....
        /*05ac*/ 	.word	0x00000740
        /*05b0*/ 	.word	0x000000ff
        /*05b4*/ 	.word	0x00000138
        /*05b8*/ 	.short	0x0100
        /*05ba*/ 	.byte	0x08
	.zero		1


	//   ....[79]....
        /*05bc*/ 	.word	0x00000750
        /*05c0*/ 	.word	0x000000ff
        /*05c4*/ 	.word	0x000002f8
        /*05c8*/ 	.short	0x0100
        /*05ca*/ 	.byte	0x08
	.zero		1


	//   ....[80]....
        /*05cc*/ 	.word	0x00000760
        /*05d0*/ 	.word	0x000000ff
        /*05d4*/ 	.word	0x00000140
        /*05d8*/ 	.short	0x0100
        /*05da*/ 	.byte	0x08
	.zero		1


	//   ....[81]....
        /*05dc*/ 	.word	0x00000770
        /*05e0*/ 	.word	0x000000ff
        /*05e4*/ 	.word	0x00000300
        /*05e8*/ 	.short	0x0100
        /*05ea*/ 	.byte	0x08
	.zero		1


	//   ....[82]....
        /*05ec*/ 	.word	0x00000780
        /*05f0*/ 	.word	0x000000ff
        /*05f4*/ 	.word	0x00000148
        /*05f8*/ 	.short	0x0100
        /*05fa*/ 	.byte	0x08
	.zero		1


	//   ....[83]....
        /*05fc*/ 	.word	0x00000790
        /*0600*/ 	.word	0x000000ff
        /*0604*/ 	.word	0x00000308
        /*0608*/ 	.short	0x0100
        /*060a*/ 	.byte	0x08
	.zero		1


	//   ....[84]....
        /*060c*/ 	.word	0x000007a0
        /*0610*/ 	.word	0x000000ff
        /*0614*/ 	.word	0x00000150
        /*0618*/ 	.short	0x0100
        /*061a*/ 	.byte	0x08
	.zero		1


	//   ....[85]....
        /*061c*/ 	.word	0x000007b0
        /*0620*/ 	.word	0x000000ff
        /*0624*/ 	.word	0x00000310
        /*0628*/ 	.short	0x0100
        /*062a*/ 	.byte	0x08
	.zero		1


	//   ....[86]....
        /*062c*/ 	.word	0x000007c0
        /*0630*/ 	.word	0x000000ff
        /*0634*/ 	.word	0x00000158
        /*0638*/ 	.short	0x0100
        /*063a*/ 	.byte	0x08
	.zero		1


	//   ....[87]....
        /*063c*/ 	.word	0x000007d0
        /*0640*/ 	.word	0x000000ff
        /*0644*/ 	.word	0x00000318
        /*0648*/ 	.short	0x0100
        /*064a*/ 	.byte	0x08
	.zero		1


	//   ....[88]....
        /*064c*/ 	.word	0x000007e0
        /*0650*/ 	.word	0x000000ff
        /*0654*/ 	.word	0x00000160
        /*0658*/ 	.short	0x0100
        /*065a*/ 	.byte	0x08
	.zero		1


	//   ....[89]....
        /*065c*/ 	.word	0x000007f0
        /*0660*/ 	.word	0x000000ff
        /*0664*/ 	.word	0x00000320
        /*0668*/ 	.short	0x0100
        /*066a*/ 	.byte	0x08
	.zero		1


	//   ....[90]....
        /*066c*/ 	.word	0x00000800
        /*0670*/ 	.word	0x000000ff
        /*0674*/ 	.word	0x00000168
        /*0678*/ 	.short	0x0100
        /*067a*/ 	.byte	0x08
	.zero		1


	//   ....[91]....
        /*067c*/ 	.word	0x00000810
        /*0680*/ 	.word	0x000000ff
        /*0684*/ 	.word	0x00000328
        /*0688*/ 	.short	0x0100
        /*068a*/ 	.byte	0x08
	.zero		1


	//   ....[92]....
        /*068c*/ 	.word	0x00000820
        /*0690*/ 	.word	0x000000ff
        /*0694*/ 	.word	0x00000170
        /*0698*/ 	.short	0x0100
        /*069a*/ 	.byte	0x08
	.zero		1


	//   ....[93]....
        /*069c*/ 	.word	0x00000830
        /*06a0*/ 	.word	0x000000ff
        /*06a4*/ 	.word	0x00000330
        /*06a8*/ 	.short	0x0100
        /*06aa*/ 	.byte	0x08
	.zero		1


	//   ....[94]....
        /*06ac*/ 	.word	0x00000840
        /*06b0*/ 	.word	0x000000ff
        /*06b4*/ 	.word	0x00000178
        /*06b8*/ 	.short	0x0100
        /*06ba*/ 	.byte	0x08
	.zero		1


	//   ....[95]....
        /*06bc*/ 	.word	0x00000850
        /*06c0*/ 	.word	0x000000ff
        /*06c4*/ 	.word	0x00000338
        /*06c8*/ 	.short	0x0100
        /*06ca*/ 	.byte	0x08
	.zero		1


	//   ....[96]....
        /*06cc*/ 	.word	0x00000860
        /*06d0*/ 	.word	0x000000ff
        /*06d4*/ 	.word	0x00000180
        /*06d8*/ 	.short	0x0100
        /*06da*/ 	.byte	0x08
	.zero		1


	//   ....[97]....
        /*06dc*/ 	.word	0x00000870
        /*06e0*/ 	.word	0x000000ff
        /*06e4*/ 	.word	0x00000340
        /*06e8*/ 	.short	0x0100
        /*06ea*/ 	.byte	0x08
	.zero		1


	//   ....[98]....
        /*06ec*/ 	.word	0x00000880
        /*06f0*/ 	.word	0x000000ff
        /*06f4*/ 	.word	0x00000188
        /*06f8*/ 	.short	0x0100
        /*06fa*/ 	.byte	0x08
	.zero		1


	//   ....[99]....
        /*06fc*/ 	.word	0x00000890
        /*0700*/ 	.word	0x000000ff
        /*0704*/ 	.word	0x00000348
        /*0708*/ 	.short	0x0100
        /*070a*/ 	.byte	0x08
	.zero		1


	//   ....[100]....
        /*070c*/ 	.word	0x000008a0
        /*0710*/ 	.word	0x000000ff
        /*0714*/ 	.word	0x00000190
        /*0718*/ 	.short	0x0100
        /*071a*/ 	.byte	0x08
	.zero		1


	//   ....[101]....
        /*071c*/ 	.word	0x000008b0
        /*0720*/ 	.word	0x000000ff
        /*0724*/ 	.word	0x00000350
        /*0728*/ 	.short	0x0100
        /*072a*/ 	.byte	0x08
	.zero		1


	//   ....[102]....
        /*072c*/ 	.word	0x000008c0
        /*0730*/ 	.word	0x000000ff
        /*0734*/ 	.word	0x00000198
        /*0738*/ 	.short	0x0100
        /*073a*/ 	.byte	0x08
	.zero		1


	//   ....[103]....
        /*073c*/ 	.word	0x000008d0
        /*0740*/ 	.word	0x000000ff
        /*0744*/ 	.word	0x00000358
        /*0748*/ 	.short	0x0100
        /*074a*/ 	.byte	0x08
	.zero		1


	//   ....[104]....
        /*074c*/ 	.word	0x000008e0
        /*0750*/ 	.word	0x000000ff
        /*0754*/ 	.word	0x000001a0
        /*0758*/ 	.short	0x0100
        /*075a*/ 	.byte	0x08
	.zero		1


	//   ....[105]....
        /*075c*/ 	.word	0x000008f0
        /*0760*/ 	.word	0x000000ff
        /*0764*/ 	.word	0x00000360
        /*0768*/ 	.short	0x0100
        /*076a*/ 	.byte	0x08
	.zero		1


	//   ....[106]....
        /*076c*/ 	.word	0x00000900
        /*0770*/ 	.word	0x000000ff
        /*0774*/ 	.word	0x000001a8
        /*0778*/ 	.short	0x0100
        /*077a*/ 	.byte	0x08
	.zero		1


	//   ....[107]....
        /*077c*/ 	.word	0x00000910
        /*0780*/ 	.word	0x000000ff
        /*0784*/ 	.word	0x00000368
        /*0788*/ 	.short	0x0100
        /*078a*/ 	.byte	0x08
	.zero		1


	//   ....[108]....
        /*078c*/ 	.word	0x00000920
        /*0790*/ 	.word	0x000000ff
        /*0794*/ 	.word	0x000001b0
        /*0798*/ 	.short	0x0100
        /*079a*/ 	.byte	0x08
	.zero		1


	//   ....[109]....
        /*079c*/ 	.word	0x00000930
        /*07a0*/ 	.word	0x000000ff
        /*07a4*/ 	.word	0x00000370
        /*07a8*/ 	.short	0x0100
        /*07aa*/ 	.byte	0x08
	.zero		1


	//   ....[110]....
        /*07ac*/ 	.word	0x00000940
        /*07b0*/ 	.word	0x000000ff
        /*07b4*/ 	.word	0x000001b8
        /*07b8*/ 	.short	0x0100
        /*07ba*/ 	.byte	0x08
	.zero		1


	//   ....[111]....
        /*07bc*/ 	.word	0x00000950
        /*07c0*/ 	.word	0x000000ff
        /*07c4*/ 	.word	0x00000378
        /*07c8*/ 	.short	0x0100
        /*07ca*/ 	.byte	0x08
	.zero		1


	//   ....[112]....
        /*07cc*/ 	.word	0x00000eb0
        /*07d0*/ 	.word	0x000000ff
        /*07d4*/ 	.word	0x000003b0
        /*07d8*/ 	.short	0x0100
        /*07da*/ 	.byte	0x08
	.zero		1


	//   ....[113]....
        /*07dc*/ 	.word	0x00000f40
        /*07e0*/ 	.word	0x000000ff
        /*07e4*/ 	.word	0x000003b8
        /*07e8*/ 	.short	0x0100
        /*07ea*/ 	.byte	0x08
	.zero		1


	//   ....[114]....
        /*07ec*/ 	.word	0x00000f90
        /*07f0*/ 	.word	0x000000ff
        /*07f4*/ 	.word	0x00000390
        /*07f8*/ 	.short	0x0100
        /*07fa*/ 	.byte	0x09
	.zero		1


	//   ....[115]....
        /*07fc*/ 	.word	0x00000fa0
        /*0800*/ 	.word	0x000000ff
        /*0804*/ 	.word	0x00000398
        /*0808*/ 	.short	0x0100
        /*080a*/ 	.byte	0x09
	.zero		1


	//   ....[116]....
        /*080c*/ 	.word	0x00000fb0
        /*0810*/ 	.word	0x000000ff
        /*0814*/ 	.word	0x000003a0
        /*0818*/ 	.short	0x0100
        /*081a*/ 	.byte	0x09
	.zero		1


	//   ....[117]....
        /*081c*/ 	.word	0x00000fc0
        /*0820*/ 	.word	0x000000ff
        /*0824*/ 	.word	0x000003a8
        /*0828*/ 	.short	0x0100
        /*082a*/ 	.byte	0x09
	.zero		1


	//   ....[118]....
        /*082c*/ 	.word	0x00001eb0
        /*0830*/ 	.word	0x000000ff
        /*0834*/ 	.word	0xfffffff8
        /*0838*/ 	.short	0x010a
        /*083a*/ 	.byte	0x2b
	.zero		1


	//   ....[119]....
        /*083c*/ 	.word	0x00002070
        /*0840*/ 	.word	0x00000003
        /*0844*/ 	.word	0x00000000
        /*0848*/ 	.short	0x010a
        /*084a*/ 	.byte	0x3f
	.zero		1


	//   ....[120]....
        /*084c*/ 	.word	0x000020b0
        /*0850*/ 	.word	0x00000003
        /*0854*/ 	.word	0x00000000
        /*0858*/ 	.short	0x010a
        /*085a*/ 	.byte	0x3f
	.zero		1


	//   ....[121]....
        /*085c*/ 	.word	0x00002240
        /*0860*/ 	.word	0x000000ff
        /*0864*/ 	.word	0x00000000
        /*0868*/ 	.short	0x010a
        /*086a*/ 	.byte	0x04
	.zero		1


	//   ....[122]....
        /*086c*/ 	.word	0x00002280
        /*0870*/ 	.word	0x000000ff
        /*0874*/ 	.word	0x00000000
        /*0878*/ 	.short	0x010a
        /*087a*/ 	.byte	0x04
	.zero		1


	//   ....[123]....
        /*087c*/ 	.word	0x00002370
        /*0880*/ 	.word	0x00000005
        /*0884*/ 	.word	0x00000000
        /*0888*/ 	.short	0x0101
        /*088a*/ 	.byte	0x3f
	.zero		1


	//   ....[124]....
        /*088c*/ 	.word	0x00002480
        /*0890*/ 	.word	0x00000003
        /*0894*/ 	.word	0x00000000
        /*0898*/ 	.short	0x0101
        /*089a*/ 	.byte	0x2f
	.zero		1


	//   ....[125]....
        /*089c*/ 	.word	0x00002580
        /*08a0*/ 	.word	0x00000003
        /*08a4*/ 	.word	0x00000000
        /*08a8*/ 	.short	0x0101
        /*08aa*/ 	.byte	0x3f
	.zero		1


	//   ....[126]....
        /*08ac*/ 	.word	0x00002600
        /*08b0*/ 	.word	0x000000ff
        /*08b4*/ 	.word	0x00000008
        /*08b8*/ 	.short	0x010a
        /*08ba*/ 	.byte	0x2b
	.zero		1


	//   ....[127]....
        /*08bc*/ 	.word	0x00004410
        /*08c0*/ 	.word	0x00000000
        /*08c4*/ 	.word	0x00000000
        /*08c8*/ 	.short	0x0101
        /*08ca*/ 	.byte	0x2f
	.zero		1


	//   ....[128]....
        /*08cc*/ 	.word	0x00004d60
        /*08d0*/ 	.word	0x0000000e
        /*08d4*/ 	.word	0x000001c0
        /*08d8*/ 	.short	0x010a
        /*08da*/ 	.byte	0x3f
	.zero		1


	//   ....[129]....
        /*08dc*/ 	.word	0x00005140
        /*08e0*/ 	.word	0x00000004
        /*08e4*/ 	.word	0x000003b8
        /*08e8*/ 	.short	0x0101
        /*08ea*/ 	.byte	0x3f
	.zero		1


	//   ....[130]....
        /*08ec*/ 	.word	0x00005870
        /*08f0*/ 	.word	0x00000007
        /*08f4*/ 	.word	0x00000000
        /*08f8*/ 	.short	0x010a
        /*08fa*/ 	.byte	0x3f
	.zero		1


	//   ....[131]....
        /*08fc*/ 	.word	0x000058f0
        /*0900*/ 	.word	0x00000006
        /*0904*/ 	.word	0x00000000
        /*0908*/ 	.short	0x010a
        /*090a*/ 	.byte	0x3f
	.zero		1


	//   ....[132]....
        /*090c*/ 	.word	0x00005980
        /*0910*/ 	.word	0x00000007
        /*0914*/ 	.word	0x00000000
        /*0918*/ 	.short	0x010a
        /*091a*/ 	.byte	0x3f
	.zero		1


	//   ....[133]....
        /*091c*/ 	.word	0x00005a10
        /*0920*/ 	.word	0x00000006
        /*0924*/ 	.word	0x00000000
        /*0928*/ 	.short	0x010a
        /*092a*/ 	.byte	0x3f
	.zero		1


	//   ....[134]....
        /*092c*/ 	.word	0x00005aa0
        /*0930*/ 	.word	0x00000007
        /*0934*/ 	.word	0x00000000
        /*0938*/ 	.short	0x010a
        /*093a*/ 	.byte	0x3f
	.zero		1


	//   ....[135]....
        /*093c*/ 	.word	0x00005b30
        /*0940*/ 	.word	0x00000006
        /*0944*/ 	.word	0x00000000
        /*0948*/ 	.short	0x010a
        /*094a*/ 	.byte	0x3f
	.zero		1


	//   ....[136]....
        /*094c*/ 	.word	0x00005bc0
        /*0950*/ 	.word	0x00000007
        /*0954*/ 	.word	0x00000000
        /*0958*/ 	.short	0x010a
        /*095a*/ 	.byte	0x3f
	.zero		1


	//   ....[137]....
        /*095c*/ 	.word	0x00005c50
        /*0960*/ 	.word	0x00000006
        /*0964*/ 	.word	0x00000000
        /*0968*/ 	.short	0x010a
        /*096a*/ 	.byte	0x3f
	.zero		1


	//   ....[138]....
        /*096c*/ 	.word	0x00005ce0
        /*0970*/ 	.word	0x00000007
        /*0974*/ 	.word	0x00000000
        /*0978*/ 	.short	0x010a
        /*097a*/ 	.byte	0x3f
	.zero		1


	//   ....[139]....
        /*097c*/ 	.word	0x00005d70
        /*0980*/ 	.word	0x00000006
        /*0984*/ 	.word	0x00000000
        /*0988*/ 	.short	0x010a
        /*098a*/ 	.byte	0x3f
	.zero		1


	//   ....[140]....
        /*098c*/ 	.word	0x00005e00
        /*0990*/ 	.word	0x00000007
        /*0994*/ 	.word	0x00000000
        /*0998*/ 	.short	0x010a
        /*099a*/ 	.byte	0x3f
	.zero		1


	//   ....[141]....
        /*099c*/ 	.word	0x00005e90
        /*09a0*/ 	.word	0x00000006
        /*09a4*/ 	.word	0x00000000
        /*09a8*/ 	.short	0x010a
        /*09aa*/ 	.byte	0x3f
	.zero		1


	//   ....[142]....
        /*09ac*/ 	.word	0x00005f20
        /*09b0*/ 	.word	0x00000007
        /*09b4*/ 	.word	0x00000000
        /*09b8*/ 	.short	0x010a
        /*09ba*/ 	.byte	0x3f
	.zero		1


	//   ....[143]....
        /*09bc*/ 	.word	0x00005fb0
        /*09c0*/ 	.word	0x00000006
        /*09c4*/ 	.word	0x00000000
        /*09c8*/ 	.short	0x010a
        /*09ca*/ 	.byte	0x3f
	.zero		1


	//   ....[144]....
        /*09cc*/ 	.word	0x00006040
        /*09d0*/ 	.word	0x00000007
        /*09d4*/ 	.word	0x00000000
        /*09d8*/ 	.short	0x010a
        /*09da*/ 	.byte	0x3f
	.zero		1


	//   ....[145]....
        /*09dc*/ 	.word	0x000060d0
        /*09e0*/ 	.word	0x00000006
        /*09e4*/ 	.word	0x00000000
        /*09e8*/ 	.short	0x010a
        /*09ea*/ 	.byte	0x3f
	.zero		1


	//   ....[146]....
        /*09ec*/ 	.word	0x00006160
        /*09f0*/ 	.word	0x00000007
        /*09f4*/ 	.word	0x00000000
        /*09f8*/ 	.short	0x010a
        /*09fa*/ 	.byte	0x3f
	.zero		1


	//   ....[147]....
        /*09fc*/ 	.word	0x000061f0
        /*0a00*/ 	.word	0x00000006
        /*0a04*/ 	.word	0x00000000
        /*0a08*/ 	.short	0x010a
        /*0a0a*/ 	.byte	0x3f
	.zero		1


	//   ....[148]....
        /*0a0c*/ 	.word	0x00006280
        /*0a10*/ 	.word	0x00000007
        /*0a14*/ 	.word	0x00000000
        /*0a18*/ 	.short	0x010a
        /*0a1a*/ 	.byte	0x3f
	.zero		1


	//   ....[149]....
        /*0a1c*/ 	.word	0x00006310
        /*0a20*/ 	.word	0x00000006
        /*0a24*/ 	.word	0x00000000
        /*0a28*/ 	.short	0x010a
        /*0a2a*/ 	.byte	0x3f
	.zero		1


	//   ....[150]....
        /*0a2c*/ 	.word	0x000063a0
        /*0a30*/ 	.word	0x00000007
        /*0a34*/ 	.word	0x00000000
        /*0a38*/ 	.short	0x010a
        /*0a3a*/ 	.byte	0x3f
	.zero		1


	//   ....[151]....
        /*0a3c*/ 	.word	0x00006430
        /*0a40*/ 	.word	0x00000006
        /*0a44*/ 	.word	0x00000000
        /*0a48*/ 	.short	0x010a
        /*0a4a*/ 	.byte	0x3f
	.zero		1


	//   ....[152]....
        /*0a4c*/ 	.word	0x000064c0
        /*0a50*/ 	.word	0x00000007
        /*0a54*/ 	.word	0x00000000
        /*0a58*/ 	.short	0x010a
        /*0a5a*/ 	.byte	0x3f
	.zero		1


	//   ....[153]....
        /*0a5c*/ 	.word	0x00006550
        /*0a60*/ 	.word	0x00000006
        /*0a64*/ 	.word	0x00000000
        /*0a68*/ 	.short	0x010a
        /*0a6a*/ 	.byte	0x3f
	.zero		1


	//   ....[154]....
        /*0a6c*/ 	.word	0x000065e0
        /*0a70*/ 	.word	0x00000007
        /*0a74*/ 	.word	0x00000000
        /*0a78*/ 	.short	0x010a
        /*0a7a*/ 	.byte	0x3f
	.zero		1


	//   ....[155]....
        /*0a7c*/ 	.word	0x00006670
        /*0a80*/ 	.word	0x00000006
        /*0a84*/ 	.word	0x00000000
        /*0a88*/ 	.short	0x010a
        /*0a8a*/ 	.byte	0x3f
	.zero		1


	//   ....[156]....
        /*0a8c*/ 	.word	0x00006700
        /*0a90*/ 	.word	0x00000007
        /*0a94*/ 	.word	0x00000000
        /*0a98*/ 	.short	0x010a
        /*0a9a*/ 	.byte	0x3f
	.zero		1


	//   ....[157]....
        /*0a9c*/ 	.word	0x00006790
        /*0aa0*/ 	.word	0x00000006
        /*0aa4*/ 	.word	0x00000000
        /*0aa8*/ 	.short	0x010a
        /*0aaa*/ 	.byte	0x3f
	.zero		1


	//   ....[158]....
        /*0aac*/ 	.word	0x00006820
        /*0ab0*/ 	.word	0x00000007
        /*0ab4*/ 	.word	0x00000000
        /*0ab8*/ 	.short	0x010a
        /*0aba*/ 	.byte	0x3f
	.zero		1


	//   ....[159]....
        /*0abc*/ 	.word	0x000068b0
        /*0ac0*/ 	.word	0x00000006
        /*0ac4*/ 	.word	0x00000000
        /*0ac8*/ 	.short	0x010a
        /*0aca*/ 	.byte	0x3f
	.zero		1


	//   ....[160]....
        /*0acc*/ 	.word	0x00006940
        /*0ad0*/ 	.word	0x00000007
        /*0ad4*/ 	.word	0x00000000
        /*0ad8*/ 	.short	0x010a
        /*0ada*/ 	.byte	0x3f
	.zero		1


	//   ....[161]....
        /*0adc*/ 	.word	0x000069d0
        /*0ae0*/ 	.word	0x00000006
        /*0ae4*/ 	.word	0x00000000
        /*0ae8*/ 	.short	0x010a
        /*0aea*/ 	.byte	0x3f
	.zero		1


	//   ....[162]....
        /*0aec*/ 	.word	0x00006a60
        /*0af0*/ 	.word	0x00000007
        /*0af4*/ 	.word	0x00000000
        /*0af8*/ 	.short	0x010a
        /*0afa*/ 	.byte	0x3f
	.zero		1


	//   ....[163]....
        /*0afc*/ 	.word	0x00006af0
        /*0b00*/ 	.word	0x00000006
        /*0b04*/ 	.word	0x00000000
        /*0b08*/ 	.short	0x010a
        /*0b0a*/ 	.byte	0x3f
	.zero		1


	//   ....[164]....
        /*0b0c*/ 	.word	0x00006b80
        /*0b10*/ 	.word	0x00000007
        /*0b14*/ 	.word	0x00000000
        /*0b18*/ 	.short	0x010a
        /*0b1a*/ 	.byte	0x3f
	.zero		1


	//   ....[165]....
        /*0b1c*/ 	.word	0x00006c10
        /*0b20*/ 	.word	0x00000006
        /*0b24*/ 	.word	0x00000000
        /*0b28*/ 	.short	0x010a
        /*0b2a*/ 	.byte	0x3f
	.zero		1


	//   ....[166]....
        /*0b2c*/ 	.word	0x00006ca0
        /*0b30*/ 	.word	0x00000007
        /*0b34*/ 	.word	0x00000000
        /*0b38*/ 	.short	0x010a
        /*0b3a*/ 	.byte	0x3f
	.zero		1


	//   ....[167]....
        /*0b3c*/ 	.word	0x00006d30
        /*0b40*/ 	.word	0x00000006
        /*0b44*/ 	.word	0x00000000
        /*0b48*/ 	.short	0x010a
        /*0b4a*/ 	.byte	0x3f
	.zero		1


	//   ....[168]....
        /*0b4c*/ 	.word	0x00006dc0
        /*0b50*/ 	.word	0x00000007
        /*0b54*/ 	.word	0x00000000
        /*0b58*/ 	.short	0x010a
        /*0b5a*/ 	.byte	0x3f
	.zero		1


	//   ....[169]....
        /*0b5c*/ 	.word	0x00006e50
        /*0b60*/ 	.word	0x00000006
        /*0b64*/ 	.word	0x00000000
        /*0b68*/ 	.short	0x010a
        /*0b6a*/ 	.byte	0x3f
	.zero		1


	//   ....[170]....
        /*0b6c*/ 	.word	0x00006ee0
        /*0b70*/ 	.word	0x00000007
        /*0b74*/ 	.word	0x00000000
        /*0b78*/ 	.short	0x010a
        /*0b7a*/ 	.byte	0x3f
	.zero		1


	//   ....[171]....
        /*0b7c*/ 	.word	0x00006f70
        /*0b80*/ 	.word	0x00000006
        /*0b84*/ 	.word	0x00000000
        /*0b88*/ 	.short	0x010a
        /*0b8a*/ 	.byte	0x3f
	.zero		1


	//   ....[172]....
        /*0b8c*/ 	.word	0x00007000
        /*0b90*/ 	.word	0x00000007
        /*0b94*/ 	.word	0x00000000
        /*0b98*/ 	.short	0x010a
        /*0b9a*/ 	.byte	0x3f
	.zero		1


	//   ....[173]....
        /*0b9c*/ 	.word	0x00007090
        /*0ba0*/ 	.word	0x00000006
        /*0ba4*/ 	.word	0x00000000
        /*0ba8*/ 	.short	0x010a
        /*0baa*/ 	.byte	0x3f
	.zero		1


	//   ....[174]....
        /*0bac*/ 	.word	0x00007120
        /*0bb0*/ 	.word	0x00000007
        /*0bb4*/ 	.word	0x00000000
        /*0bb8*/ 	.short	0x010a
        /*0bba*/ 	.byte	0x3f
	.zero		1


	//   ....[175]....
        /*0bbc*/ 	.word	0x000071b0
        /*0bc0*/ 	.word	0x00000006
        /*0bc4*/ 	.word	0x00000000
        /*0bc8*/ 	.short	0x010a
        /*0bca*/ 	.byte	0x3f
	.zero		1


	//   ....[176]....
        /*0bcc*/ 	.word	0x00007240
        /*0bd0*/ 	.word	0x00000007
        /*0bd4*/ 	.word	0x00000000
        /*0bd8*/ 	.short	0x010a
        /*0bda*/ 	.byte	0x3f
	.zero		1


	//   ....[177]....
        /*0bdc*/ 	.word	0x000072d0
        /*0be0*/ 	.word	0x00000006
        /*0be4*/ 	.word	0x00000000
        /*0be8*/ 	.short	0x010a
        /*0bea*/ 	.byte	0x3f
	.zero		1


	//   ....[178]....
        /*0bec*/ 	.word	0x00007360
        /*0bf0*/ 	.word	0x00000007
        /*0bf4*/ 	.word	0x00000000
        /*0bf8*/ 	.short	0x010a
        /*0bfa*/ 	.byte	0x3f
	.zero		1


	//   ....[179]....
        /*0bfc*/ 	.word	0x000073f0
        /*0c00*/ 	.word	0x00000006
        /*0c04*/ 	.word	0x00000000
        /*0c08*/ 	.short	0x010a
        /*0c0a*/ 	.byte	0x3f
	.zero		1


	//   ....[180]....
        /*0c0c*/ 	.word	0x00007480
        /*0c10*/ 	.word	0x00000007
        /*0c14*/ 	.word	0x00000000
        /*0c18*/ 	.short	0x010a
        /*0c1a*/ 	.byte	0x3f
	.zero		1


	//   ....[181]....
        /*0c1c*/ 	.word	0x00007510
        /*0c20*/ 	.word	0x00000006
        /*0c24*/ 	.word	0x00000000
        /*0c28*/ 	.short	0x010a
        /*0c2a*/ 	.byte	0x3f
	.zero		1


	//   ....[182]....
        /*0c2c*/ 	.word	0x000075a0
        /*0c30*/ 	.word	0x00000007
        /*0c34*/ 	.word	0x00000000
        /*0c38*/ 	.short	0x010a
        /*0c3a*/ 	.byte	0x3f
	.zero		1


	//   ....[183]....
        /*0c3c*/ 	.word	0x00007630
        /*0c40*/ 	.word	0x00000006
        /*0c44*/ 	.word	0x00000000
        /*0c48*/ 	.short	0x010a
        /*0c4a*/ 	.byte	0x3f
	.zero		1


	//   ....[184]....
        /*0c4c*/ 	.word	0x000076c0
        /*0c50*/ 	.word	0x00000007
        /*0c54*/ 	.word	0x00000000
        /*0c58*/ 	.short	0x010a
        /*0c5a*/ 	.byte	0x3f
	.zero		1


	//   ....[185]....
        /*0c5c*/ 	.word	0x00007750
        /*0c60*/ 	.word	0x00000005
        /*0c64*/ 	.word	0x00000000
        /*0c68*/ 	.short	0x010a
        /*0c6a*/ 	.byte	0x3f
	.zero		1


	//   ....[186]....
        /*0c6c*/ 	.word	0x000077c0
        /*0c70*/ 	.word	0x00000003
        /*0c74*/ 	.word	0xfffffff8
        /*0c78*/ 	.short	0x010a
        /*0c7a*/ 	.byte	0x3f
	.zero		1


	//   ....[187]....
        /*0c7c*/ 	.word	0x00007810
        /*0c80*/ 	.word	0x00000003
        /*0c84*/ 	.word	0x00000000
        /*0c88*/ 	.short	0x010a
        /*0c8a*/ 	.byte	0x3f
	.zero		1


	//   ....[188]....
        /*0c8c*/ 	.word	0x00007870
        /*0c90*/ 	.word	0x00000005
        /*0c94*/ 	.word	0x00000000
        /*0c98*/ 	.short	0x010a
        /*0c9a*/ 	.byte	0x3f
	.zero		1


	//   ....[189]....
        /*0c9c*/ 	.word	0x000078d0
        /*0ca0*/ 	.word	0x00000004
        /*0ca4*/ 	.word	0x00000008
        /*0ca8*/ 	.short	0x010a
        /*0caa*/ 	.byte	0x3f
	.zero		1


	//   ....[190]....
        /*0cac*/ 	.word	0x000079a0
        /*0cb0*/ 	.word	0x0000000e
        /*0cb4*/ 	.word	0x000001c0
        /*0cb8*/ 	.short	0x010a
        /*0cba*/ 	.byte	0x3f
	.zero		1


	//   ....[191]....
        /*0cbc*/ 	.word	0x00007a70
        /*0cc0*/ 	.word	0x00000007
        /*0cc4*/ 	.word	0x00000000
        /*0cc8*/ 	.short	0x010a
        /*0cca*/ 	.byte	0x3f
	.zero		1


	//   ....[192]....
        /*0ccc*/ 	.word	0x00007ac0
        /*0cd0*/ 	.word	0x00000006
        /*0cd4*/ 	.word	0x00000000
        /*0cd8*/ 	.short	0x010a
        /*0cda*/ 	.byte	0x3f
	.zero		1


	//   ....[193]....
        /*0cdc*/ 	.word	0x00007b10
        /*0ce0*/ 	.word	0x00000007
        /*0ce4*/ 	.word	0x00000000
        /*0ce8*/ 	.short	0x010a
        /*0cea*/ 	.byte	0x3f
	.zero		1


	//   ....[194]....
        /*0cec*/ 	.word	0x00007b60
        /*0cf0*/ 	.word	0x00000006
        /*0cf4*/ 	.word	0x00000000
        /*0cf8*/ 	.short	0x010a
        /*0cfa*/ 	.byte	0x3f
	.zero		1


	//   ....[195]....
        /*0cfc*/ 	.word	0x00007bb0
        /*0d00*/ 	.word	0x00000007
        /*0d04*/ 	.word	0x00000000
        /*0d08*/ 	.short	0x010a
        /*0d0a*/ 	.byte	0x3f
	.zero		1


	//   ....[196]....
        /*0d0c*/ 	.word	0x00007c00
        /*0d10*/ 	.word	0x00000006
        /*0d14*/ 	.word	0x00000000
        /*0d18*/ 	.short	0x010a
        /*0d1a*/ 	.byte	0x3f
	.zero		1


	//   ....[197]....
        /*0d1c*/ 	.word	0x00007c50
        /*0d20*/ 	.word	0x00000007
        /*0d24*/ 	.word	0x00000000
        /*0d28*/ 	.short	0x010a
        /*0d2a*/ 	.byte	0x3f
	.zero		1


	//   ....[198]....
        /*0d2c*/ 	.word	0x00007ca0
        /*0d30*/ 	.word	0x00000006
        /*0d34*/ 	.word	0x00000000
        /*0d38*/ 	.short	0x010a
        /*0d3a*/ 	.byte	0x3f
	.zero		1


	//   ....[199]....
        /*0d3c*/ 	.word	0x00007cf0
        /*0d40*/ 	.word	0x00000007
        /*0d44*/ 	.word	0x00000000
        /*0d48*/ 	.short	0x010a
        /*0d4a*/ 	.byte	0x3f
	.zero		1


	//   ....[200]....
        /*0d4c*/ 	.word	0x00007d40
        /*0d50*/ 	.word	0x00000006
        /*0d54*/ 	.word	0x00000000
        /*0d58*/ 	.short	0x010a
        /*0d5a*/ 	.byte	0x3f
	.zero		1


	//   ....[201]....
        /*0d5c*/ 	.word	0x00007d90
        /*0d60*/ 	.word	0x00000007
        /*0d64*/ 	.word	0x00000000
        /*0d68*/ 	.short	0x010a
        /*0d6a*/ 	.byte	0x3f
	.zero		1


	//   ....[202]....
        /*0d6c*/ 	.word	0x00007de0
        /*0d70*/ 	.word	0x00000006
        /*0d74*/ 	.word	0x00000000
        /*0d78*/ 	.short	0x010a
        /*0d7a*/ 	.byte	0x3f
	.zero		1


	//   ....[203]....
        /*0d7c*/ 	.word	0x00007e30
        /*0d80*/ 	.word	0x00000007
        /*0d84*/ 	.word	0x00000000
        /*0d88*/ 	.short	0x010a
        /*0d8a*/ 	.byte	0x3f
	.zero		1


	//   ....[204]....
        /*0d8c*/ 	.word	0x00007e80
        /*0d90*/ 	.word	0x00000006
        /*0d94*/ 	.word	0x00000000
        /*0d98*/ 	.short	0x010a
        /*0d9a*/ 	.byte	0x3f
	.zero		1


	//   ....[205]....
        /*0d9c*/ 	.word	0x00007ed0
        /*0da0*/ 	.word	0x00000007
        /*0da4*/ 	.word	0x00000000
        /*0da8*/ 	.short	0x010a
        /*0daa*/ 	.byte	0x3f
	.zero		1


	//   ....[206]....
        /*0dac*/ 	.word	0x00007f20
        /*0db0*/ 	.word	0x00000006
        /*0db4*/ 	.word	0x00000000
        /*0db8*/ 	.short	0x010a
        /*0dba*/ 	.byte	0x3f
	.zero		1


	//   ....[207]....
        /*0dbc*/ 	.word	0x00007f70
        /*0dc0*/ 	.word	0x00000007
        /*0dc4*/ 	.word	0x00000000
        /*0dc8*/ 	.short	0x010a
        /*0dca*/ 	.byte	0x3f
	.zero		1


	//   ....[208]....
        /*0dcc*/ 	.word	0x00007fc0
        /*0dd0*/ 	.word	0x00000006
        /*0dd4*/ 	.word	0x00000000
        /*0dd8*/ 	.short	0x010a
        /*0dda*/ 	.byte	0x3f
	.zero		1


	//   ....[209]....
        /*0ddc*/ 	.word	0x00008010
        /*0de0*/ 	.word	0x00000007
        /*0de4*/ 	.word	0x00000000
        /*0de8*/ 	.short	0x010a
        /*0dea*/ 	.byte	0x3f
	.zero		1


	//   ....[210]....
        /*0dec*/ 	.word	0x00008060
        /*0df0*/ 	.word	0x00000006
        /*0df4*/ 	.word	0x00000000
        /*0df8*/ 	.short	0x010a
        /*0dfa*/ 	.byte	0x3f
	.zero		1


	//   ....[211]....
        /*0dfc*/ 	.word	0x000080b0
        /*0e00*/ 	.word	0x00000007
        /*0e04*/ 	.word	0x00000000
        /*0e08*/ 	.short	0x010a
        /*0e0a*/ 	.byte	0x3f
	.zero		1


	//   ....[212]....
        /*0e0c*/ 	.word	0x00008100
        /*0e10*/ 	.word	0x00000006
        /*0e14*/ 	.word	0x00000000
        /*0e18*/ 	.short	0x010a
        /*0e1a*/ 	.byte	0x3f
	.zero		1


	//   ....[213]....
        /*0e1c*/ 	.word	0x00008150
        /*0e20*/ 	.word	0x00000007
        /*0e24*/ 	.word	0x00000000
        /*0e28*/ 	.short	0x010a
        /*0e2a*/ 	.byte	0x3f
	.zero		1


	//   ....[214]....
        /*0e2c*/ 	.word	0x000081a0
        /*0e30*/ 	.word	0x00000006
        /*0e34*/ 	.word	0x00000000
        /*0e38*/ 	.short	0x010a
        /*0e3a*/ 	.byte	0x3f
	.zero		1


	//   ....[215]....
        /*0e3c*/ 	.word	0x000081f0
        /*0e40*/ 	.word	0x00000007
        /*0e44*/ 	.word	0x00000000
        /*0e48*/ 	.short	0x010a
        /*0e4a*/ 	.byte	0x3f
	.zero		1


	//   ....[216]....
        /*0e4c*/ 	.word	0x00008240
        /*0e50*/ 	.word	0x00000006
        /*0e54*/ 	.word	0x00000000
        /*0e58*/ 	.short	0x010a
        /*0e5a*/ 	.byte	0x3f
	.zero		1


	//   ....[217]....
        /*0e5c*/ 	.word	0x00008290
        /*0e60*/ 	.word	0x00000007
        /*0e64*/ 	.word	0x00000000
        /*0e68*/ 	.short	0x010a
        /*0e6a*/ 	.byte	0x3f
	.zero		1


	//   ....[218]....
        /*0e6c*/ 	.word	0x000082e0
        /*0e70*/ 	.word	0x00000006
        /*0e74*/ 	.word	0x00000000
        /*0e78*/ 	.short	0x010a
        /*0e7a*/ 	.byte	0x3f
	.zero		1


	//   ....[219]....
        /*0e7c*/ 	.word	0x00008330
        /*0e80*/ 	.word	0x00000007
        /*0e84*/ 	.word	0x00000000
        /*0e88*/ 	.short	0x010a
        /*0e8a*/ 	.byte	0x3f
	.zero		1


	//   ....[220]....
        /*0e8c*/ 	.word	0x00008380
        /*0e90*/ 	.word	0x00000006
        /*0e94*/ 	.word	0x00000000
        /*0e98*/ 	.short	0x010a
        /*0e9a*/ 	.byte	0x3f
	.zero		1


	//   ....[221]....
        /*0e9c*/ 	.word	0x000083d0
        /*0ea0*/ 	.word	0x00000007
        /*0ea4*/ 	.word	0x00000000
        /*0ea8*/ 	.short	0x010a
        /*0eaa*/ 	.byte	0x3f
	.zero		1


	//   ....[222]....
        /*0eac*/ 	.word	0x00008420
        /*0eb0*/ 	.word	0x00000006
        /*0eb4*/ 	.word	0x00000000
        /*0eb8*/ 	.short	0x010a
        /*0eba*/ 	.byte	0x3f
	.zero		1


	//   ....[223]....
        /*0ebc*/ 	.word	0x00008470
        /*0ec0*/ 	.word	0x00000007
        /*0ec4*/ 	.word	0x00000000
        /*0ec8*/ 	.short	0x010a
        /*0eca*/ 	.byte	0x3f
	.zero		1


	//   ....[224]....
        /*0ecc*/ 	.word	0x000084c0
        /*0ed0*/ 	.word	0x00000006
        /*0ed4*/ 	.word	0x00000000
        /*0ed8*/ 	.short	0x010a
        /*0eda*/ 	.byte	0x3f
	.zero		1


	//   ....[225]....
        /*0edc*/ 	.word	0x00008510
        /*0ee0*/ 	.word	0x00000007
        /*0ee4*/ 	.word	0x00000000
        /*0ee8*/ 	.short	0x010a
        /*0eea*/ 	.byte	0x3f
	.zero		1


	//   ....[226]....
        /*0eec*/ 	.word	0x00008560
        /*0ef0*/ 	.word	0x00000006
        /*0ef4*/ 	.word	0x00000000
        /*0ef8*/ 	.short	0x010a
        /*0efa*/ 	.byte	0x3f
	.zero		1


	//   ....[227]....
        /*0efc*/ 	.word	0x000085b0
        /*0f00*/ 	.word	0x00000007
        /*0f04*/ 	.word	0x00000000
        /*0f08*/ 	.short	0x010a
        /*0f0a*/ 	.byte	0x3f
	.zero		1


	//   ....[228]....
        /*0f0c*/ 	.word	0x00008600
        /*0f10*/ 	.word	0x00000006
        /*0f14*/ 	.word	0x00000000
        /*0f18*/ 	.short	0x010a
        /*0f1a*/ 	.byte	0x3f
	.zero		1


	//   ....[229]....
        /*0f1c*/ 	.word	0x00008650
        /*0f20*/ 	.word	0x00000007
        /*0f24*/ 	.word	0x00000000
        /*0f28*/ 	.short	0x010a
        /*0f2a*/ 	.byte	0x3f
	.zero		1


	//   ....[230]....
        /*0f2c*/ 	.word	0x000086a0
        /*0f30*/ 	.word	0x00000006
        /*0f34*/ 	.word	0x00000000
        /*0f38*/ 	.short	0x010a
        /*0f3a*/ 	.byte	0x3f
	.zero		1


	//   ....[231]....
        /*0f3c*/ 	.word	0x000086f0
        /*0f40*/ 	.word	0x00000007
        /*0f44*/ 	.word	0x00000000
        /*0f48*/ 	.short	0x010a
        /*0f4a*/ 	.byte	0x3f
	.zero		1


	//   ....[232]....
        /*0f4c*/ 	.word	0x00008740
        /*0f50*/ 	.word	0x00000006
        /*0f54*/ 	.word	0x00000000
        /*0f58*/ 	.short	0x010a
        /*0f5a*/ 	.byte	0x3f
	.zero		1


	//   ....[233]....
        /*0f5c*/ 	.word	0x00008790
        /*0f60*/ 	.word	0x00000007
        /*0f64*/ 	.word	0x00000000
        /*0f68*/ 	.short	0x010a
        /*0f6a*/ 	.byte	0x3f
	.zero		1


	//   ....[234]....
        /*0f6c*/ 	.word	0x000087e0
        /*0f70*/ 	.word	0x00000006
        /*0f74*/ 	.word	0x00000000
        /*0f78*/ 	.short	0x010a
        /*0f7a*/ 	.byte	0x3f
	.zero		1


	//   ....[235]....
        /*0f7c*/ 	.word	0x00008830
        /*0f80*/ 	.word	0x00000007
        /*0f84*/ 	.word	0x00000000
        /*0f88*/ 	.short	0x010a
        /*0f8a*/ 	.byte	0x3f
	.zero		1


	//   ....[236]....
        /*0f8c*/ 	.word	0x00008880
        /*0f90*/ 	.word	0x00000006
        /*0f94*/ 	.word	0x00000000
        /*0f98*/ 	.short	0x010a
        /*0f9a*/ 	.byte	0x3f
	.zero		1


	//   ....[237]....
        /*0f9c*/ 	.word	0x000088d0
        /*0fa0*/ 	.word	0x00000007
        /*0fa4*/ 	.word	0x00000000
        /*0fa8*/ 	.short	0x010a
        /*0faa*/ 	.byte	0x3f
	.zero		1


	//   ....[238]....
        /*0fac*/ 	.word	0x00008920
        /*0fb0*/ 	.word	0x00000006
        /*0fb4*/ 	.word	0x00000000
        /*0fb8*/ 	.short	0x010a
        /*0fba*/ 	.byte	0x3f
	.zero		1


	//   ....[239]....
        /*0fbc*/ 	.word	0x00008970
        /*0fc0*/ 	.word	0x00000007
        /*0fc4*/ 	.word	0x00000000
        /*0fc8*/ 	.short	0x010a
        /*0fca*/ 	.byte	0x3f
	.zero		1


	//   ....[240]....
        /*0fcc*/ 	.word	0x000089c0
        /*0fd0*/ 	.word	0x00000006
        /*0fd4*/ 	.word	0x00000000
        /*0fd8*/ 	.short	0x010a
        /*0fda*/ 	.byte	0x3f
	.zero		1


	//   ....[241]....
        /*0fdc*/ 	.word	0x00008a10
        /*0fe0*/ 	.word	0x00000007
        /*0fe4*/ 	.word	0x00000000
        /*0fe8*/ 	.short	0x010a
        /*0fea*/ 	.byte	0x3f
	.zero		1


	//   ....[242]....
        /*0fec*/ 	.word	0x00008a60
        /*0ff0*/ 	.word	0x00000006
        /*0ff4*/ 	.word	0x00000000
        /*0ff8*/ 	.short	0x010a
        /*0ffa*/ 	.byte	0x3f
	.zero		1


	//   ....[243]....
        /*0ffc*/ 	.word	0x00008ab0
        /*1000*/ 	.word	0x00000007
        /*1004*/ 	.word	0x00000000
        /*1008*/ 	.short	0x010a
        /*100a*/ 	.byte	0x3f
	.zero		1


	//   ....[244]....
        /*100c*/ 	.word	0x00008b00
        /*1010*/ 	.word	0x00000006
        /*1014*/ 	.word	0x00000000
        /*1018*/ 	.short	0x010a
        /*101a*/ 	.byte	0x3f
	.zero		1


	//   ....[245]....
        /*101c*/ 	.word	0x00008b50
        /*1020*/ 	.word	0x00000007
        /*1024*/ 	.word	0x00000000
        /*1028*/ 	.short	0x010a
        /*102a*/ 	.byte	0x3f
	.zero		1


	//----- nvinfo : EIATTR_NUM_MBARRIERS
	.align		4
.L_37:
        /*102c*/ 	.byte	0x03, 0x38
        /*102e*/ 	.short	0x0076


	//----- nvinfo : EIATTR_EXIT_INSTR_OFFSETS
	.align		4
        /*1030*/ 	.byte	0x04, 0x1c
        /*1032*/ 	.short	(.L_39 - .L_38)


	//   ....[0]....
.L_38:
        /*1034*/ 	.word	0x00001aa0


	//   ....[1]....
        /*1038*/ 	.word	0x00001b00


	//   ....[2]....
        /*103c*/ 	.word	0x00004a30


	//   ....[3]....
        /*1040*/ 	.word	0x00004a60


	//   ....[4]....
        /*1044*/ 	.word	0x000077a0


	//----- nvinfo : EIATTR_MAX_THREADS
	.align		4
.L_39:
        /*1048*/ 	.byte	0x04, 0x05
        /*104a*/ 	.short	(.L_41 - .L_40)
.L_40:
        /*104c*/ 	.word	0x00000180
        /*1050*/ 	.word	0x00000001
        /*1054*/ 	.word	0x00000001


	//----- nvinfo : EIATTR_CRS_STACK_SIZE
	.align		4
.L_41:
        /*1058*/ 	.byte	0x04, 0x1e
        /*105a*/ 	.short	(.L_43 - .L_42)
.L_42:
        /*105c*/ 	.word	0x00000000


	//----- nvinfo : EIATTR_CBANK_PARAM_SIZE
	.align		4
.L_43:
        /*1060*/ 	.byte	0x03, 0x19
        /*1062*/ 	.short	0x0470


	//----- nvinfo : EIATTR_PARAM_CBANK
	.align		4
        /*1064*/ 	.byte	0x04, 0x0a
        /*1066*/ 	.short	(.L_45 - .L_44)
	.align		4
.L_44:
        /*1068*/ 	.word	index@(.nv.constant0._ZN7cutlass13device_kernelINS_4gemm6kernel13GemmUniversalIN4cute5tupleIJiiiiEEENS1_10collective13CollectiveMmaINS1_34MainloopSm90TmaGmmaWarpSpecializedILi56ENS5_IJNS4_1CILi2EEENSA_ILi1EEESC_EEENS1_32KernelTmaWarpSpecializedPingpongEEENS5_IJNSA_ILi64EEESG_NSA_ILi32EEEEEEaNS5_IJlSC_lEEEaSJ_NS4_8TiledMMAINS4_8MMA_AtomIJNS4_4SM904GMMA26MMA_64x64x32_S32S8S8_SS_TNEEEENS4_6LayoutINS5_IJSC_SC_SC_EEENS5_IJNSA_ILi0EEESS_SS_EEEEENS5_IJNS4_10UnderscoreESV_SV_EEEEENS4_13SM90_TMA_LOADENS4_14ComposedLayoutINS4_7SwizzleILi1ELi4ELi3EEENS4_18smem_ptr_flag_bitsILi8EEENSQ_INS5_IJNSA_ILi8EEESH_EEENS5_IJSH_SC_EEEEEEEvNS4_8identityENS4_23SM90_TMA_LOAD_MULTICASTES18_vS19_EENS_8epilogue10collective6detail29Sm90TmaWarpSpecializedAdapterINS1D_15DefaultEpilogueIaSJ_SJ_NS1C_6thread17LinearCombinationIaLi1EiiLNS1H_9ScaleType4KindE0ELNS_15FloatRoundStyleE2EaEENS1_15EpilogueDefaultEEEEEvvEEEEvNT_6ParamsE)
        /*106c*/ 	.short	0x0210
        /*106e*/ 	.short	0x0470


	//----- nvinfo : EIATTR_SW_WAR
	.align		4
.L_45:
        /*1070*/ 	.byte	0x04, 0x36
        /*1072*/ 	.short	(.L_47 - .L_46)
.L_46:
        /*1074*/ 	.word	0x00000008
.L_47:


//--------------------- .nv.callgraph             --------------------------
	.section	.nv.callgraph,"",@"SHT_CUDA_CALLGRAPH"
	.align	4
	.sectionentsize	8
	.align		4
        /*0000*/ 	.word	0x00000000
	.align		4
        /*0004*/ 	.word	0xffffffff
	.align		4
        /*0008*/ 	.word	index@(_ZN7cutlass13device_kernelINS_4gemm6kernel13GemmUniversalIN4cute5tupleIJiiiiEEENS1_10collective13CollectiveMmaINS1_34MainloopSm90TmaGmmaWarpSpecializedILi56ENS5_IJNS4_1CILi2EEENSA_ILi1EEESC_EEENS1_32KernelTmaWarpSpecializedPingpongEEENS5_IJNSA_ILi64EEESG_NSA_ILi32EEEEEEaNS5_IJlSC_lEEEaSJ_NS4_8TiledMMAINS4_8MMA_AtomIJNS4_4SM904GMMA26MMA_64x64x32_S32S8S8_SS_TNEEEENS4_6LayoutINS5_IJSC_SC_SC_EEENS5_IJNSA_ILi0EEESS_SS_EEEEENS5_IJNS4_10UnderscoreESV_SV_EEEEENS4_13SM90_TMA_LOADENS4_14ComposedLayoutINS4_7SwizzleILi1ELi4ELi3EEENS4_18smem_ptr_flag_bitsILi8EEENSQ_INS5_IJNSA_ILi8EEESH_EEENS5_IJSH_SC_EEEEEEEvNS4_8identityENS4_23SM90_TMA_LOAD_MULTICASTES18_vS19_EENS_8epilogue10collective6detail29Sm90TmaWarpSpecializedAdapterINS1D_15DefaultEpilogueIaSJ_SJ_NS1C_6thread17LinearCombinationIaLi1EiiLNS1H_9ScaleType4KindE0ELNS_15FloatRoundStyleE2EaEENS1_15EpilogueDefaultEEEEEvvEEEEvNT_6ParamsE)
	.align		4
        /*000c*/ 	.word	index@(__assertfail)
	.align		4
        /*0010*/ 	.word	0x00000000
	.align		4
        /*0014*/ 	.word	0xfffffffe
	.align		4
        /*0018*/ 	.word	0x00000000
	.align		4
        /*001c*/ 	.word	0xfffffffd
	.align		4
        /*0020*/ 	.word	0x00000000
	.align		4
        /*0024*/ 	.word	0xfffffffc


//--------------------- .nv.constant4             --------------------------
	.section	.nv.constant4,"a",@progbits
	.align	8
	.align		8
.nv.constant4:
        /*0000*/ 	.dword	__assertfail
	.align		8
        /*0008*/ 	.dword	__unnamed_1
	.align		8
        /*0010*/ 	.dword	_ZN39_INTERNAL_0255b05b_4_k_cu_d6eafa6b_48084cuda3std3__45__cpo5beginE
	.align		8
        /*0018*/ 	.dword	_ZN39_INTERNAL_0255b05b_4_k_cu_d6eafa6b_48084cuda3std3__45__cpo3endE
	.align		8
        /*0020*/ 	.dword	_ZN39_INTERNAL_0255b05b_4_k_cu_d6eafa6b_48084cuda3std3__45__cpo6cbeginE
	.align		8
        /*0028*/ 	.dword	_ZN39_INTERNAL_0255b05b_4_k_cu_d6eafa6b_48084cuda3std3__45__cpo4cendE
	.align		8
        /*0030*/ 	.dword	_ZN39_INTERNAL_0255b05b_4_k_cu_d6eafa6b_48084cuda3std3__441_GLOBAL__N__0255b05b_4_k_cu_d6eafa6b_48086ignoreE
	.align		8
        /*0038*/ 	.dword	_ZN39_INTERNAL_0255b05b_4_k_cu_d6eafa6b_48084cuda3std3__419piecewise_constructE
	.align		8
        /*0040*/ 	.dword	_ZN39_INTERNAL_0255b05b_4_k_cu_d6eafa6b_48084cuda3std3__48in_placeE
	.align		8
        /*0048*/ 	.dword	_ZN39_INTERNAL_0255b05b_4_k_cu_d6eafa6b_48084cuda3std6ranges3__45__cpo4swapE
	.align		8
        /*0050*/ 	.dword	_ZN39_INTERNAL_0255b05b_4_k_cu_d6eafa6b_48084cuda3std6ranges3__45__cpo9iter_moveE
	.align		8
        /*0058*/ 	.dword	_ZN39_INTERNAL_0255b05b_4_k_cu_d6eafa6b_48084cute7productE
	.align		8
        /*0060*/ 	.dword	_ZN39_INTERNAL_0255b05b_4_k_cu_d6eafa6b_48084cute1_E
	.align		8
        /*0068*/ 	.dword	$str$22
	.align		8
        /*0070*/ 	.dword	$str$23


//--------------------- .text._ZN7cutlass13device_kernelINS_4gemm6kernel13GemmUniversalIN4cute5tupleIJiiiiEEENS1_10collective13CollectiveMmaINS1_34MainloopSm90TmaGmmaWarpSpecializedILi56ENS5_IJNS4_1CILi2EEENSA_ILi1EEESC_EEENS1_32KernelTmaWarpSpecializedPingpongEEENS5_IJNSA_ILi64EEESG_NSA_ILi32EEEEEEaNS5_IJlSC_lEEEaSJ_NS4_8TiledMMAINS4_8MMA_AtomIJNS4_4SM904GMMA26MMA_64x64x32_S32S8S8_SS_TNEEEENS4_6LayoutINS5_IJSC_SC_SC_EEENS5_IJNSA_ILi0EEESS_SS_EEEEENS5_IJNS4_10UnderscoreESV_SV_EEEEENS4_13SM90_TMA_LOADENS4_14ComposedLayoutINS4_7SwizzleILi1ELi4ELi3EEENS4_18smem_ptr_flag_bitsILi8EEENSQ_INS5_IJNSA_ILi8EEESH_EEENS5_IJSH_SC_EEEEEEEvNS4_8identityENS4_23SM90_TMA_LOAD_MULTICASTES18_vS19_EENS_8epilogue10collective6detail29Sm90TmaWarpSpecializedAdapterINS1D_15DefaultEpilogueIaSJ_SJ_NS1C_6thread17LinearCombinationIaLi1EiiLNS1H_9ScaleType4KindE0ELNS_15FloatRoundStyleE2EaEENS1_15EpilogueDefaultEEEEEvvEEEEvNT_6ParamsE --------------------------
	.section	.text._ZN7cutlass13device_kernelINS_4gemm6kernel13GemmUniversalIN4cute5tupleIJiiiiEEENS1_10collective13CollectiveMmaINS1_34MainloopSm90TmaGmmaWarpSpecializedILi56ENS5_IJNS4_1CILi2EEENSA_ILi1EEESC_EEENS1_32KernelTmaWarpSpecializedPingpongEEENS5_IJNSA_ILi64EEESG_NSA_ILi32EEEEEEaNS5_IJlSC_lEEEaSJ_NS4_8TiledMMAINS4_8MMA_AtomIJNS4_4SM904GMMA26MMA_64x64x32_S32S8S8_SS_TNEEEENS4_6LayoutINS5_IJSC_SC_SC_EEENS5_IJNSA_ILi0EEESS_SS_EEEEENS5_IJNS4_10UnderscoreESV_SV_EEEEENS4_13SM90_TMA_LOADENS4_14ComposedLayoutINS4_7SwizzleILi1ELi4ELi3EEENS4_18smem_ptr_flag_bitsILi8EEENSQ_INS5_IJNSA_ILi8EEESH_EEENS5_IJSH_SC_EEEEEEEvNS4_8identityENS4_23SM90_TMA_LOAD_MULTICASTES18_vS19_EENS_8epilogue10collective6detail29Sm90TmaWarpSpecializedAdapterINS1D_15DefaultEpilogueIaSJ_SJ_NS1C_6thread17LinearCombinationIaLi1EiiLNS1H_9ScaleType4KindE0ELNS_15FloatRoundStyleE2EaEENS1_15EpilogueDefaultEEEEEvvEEEEvNT_6ParamsE,"ax",@progbits
	.align	128
.text._ZN7cutlass13device_kernelINS_4gemm6kernel13GemmUniversalIN4cute5tupleIJiiiiEEENS1_10collective13CollectiveMmaINS1_34MainloopSm90TmaGmmaWarpSpecializedILi56ENS5_IJNS4_1CILi2EEENSA_ILi1EEESC_EEENS1_32KernelTmaWarpSpecializedPingpongEEENS5_IJNSA_ILi64EEESG_NSA_ILi32EEEEEEaNS5_IJlSC_lEEEaSJ_NS4_8TiledMMAINS4_8MMA_AtomIJNS4_4SM904GMMA26MMA_64x64x32_S32S8S8_SS_TNEEEENS4_6LayoutINS5_IJSC_SC_SC_EEENS5_IJNSA_ILi0EEESS_SS_EEEEENS5_IJNS4_10UnderscoreESV_SV_EEEEENS4_13SM90_TMA_LOADENS4_14ComposedLayoutINS4_7SwizzleILi1ELi4ELi3EEENS4_18smem_ptr_flag_bitsILi8EEENSQ_INS5_IJNSA_ILi8EEESH_EEENS5_IJSH_SC_EEEEEEEvNS4_8identityENS4_23SM90_TMA_LOAD_MULTICASTES18_vS19_EENS_8epilogue10collective6detail29Sm90TmaWarpSpecializedAdapterINS1D_15DefaultEpilogueIaSJ_SJ_NS1C_6thread17LinearCombinationIaLi1EiiLNS1H_9ScaleType4KindE0ELNS_15FloatRoundStyleE2EaEENS1_15EpilogueDefaultEEEEEvvEEEEvNT_6ParamsE:
        .type           _ZN7cutlass13device_kernelINS_4gemm6kernel13GemmUniversalIN4cute5tupleIJiiiiEEENS1_10collective13CollectiveMmaINS1_34MainloopSm90TmaGmmaWarpSpecializedILi56ENS5_IJNS4_1CILi2EEENSA_ILi1EEESC_EEENS1_32KernelTmaWarpSpecializedPingpongEEENS5_IJNSA_ILi64EEESG_NSA_ILi32EEEEEEaNS5_IJlSC_lEEEaSJ_NS4_8TiledMMAINS4_8MMA_AtomIJNS4_4SM904GMMA26MMA_64x64x32_S32S8S8_SS_TNEEEENS4_6LayoutINS5_IJSC_SC_SC_EEENS5_IJNSA_ILi0EEESS_SS_EEEEENS5_IJNS4_10UnderscoreESV_SV_EEEEENS4_13SM90_TMA_LOADENS4_14ComposedLayoutINS4_7SwizzleILi1ELi4ELi3EEENS4_18smem_ptr_flag_bitsILi8EEENSQ_INS5_IJNSA_ILi8EEESH_EEENS5_IJSH_SC_EEEEEEEvNS4_8identityENS4_23SM90_TMA_LOAD_MULTICASTES18_vS19_EENS_8epilogue10collective6detail29Sm90TmaWarpSpecializedAdapterINS1D_15DefaultEpilogueIaSJ_SJ_NS1C_6thread17LinearCombinationIaLi1EiiLNS1H_9ScaleType4KindE0ELNS_15FloatRoundStyleE2EaEENS1_15EpilogueDefaultEEEEEvvEEEEvNT_6ParamsE,@function
        .size           _ZN7cutlass13device_kernelINS_4gemm6kernel13GemmUniversalIN4cute5tupleIJiiiiEEENS1_10collective13CollectiveMmaINS1_34MainloopSm90TmaGmmaWarpSpecializedILi56ENS5_IJNS4_1CILi2EEENSA_ILi1EEESC_EEENS1_32KernelTmaWarpSpecializedPingpongEEENS5_IJNSA_ILi64EEESG_NSA_ILi32EEEEEEaNS5_IJlSC_lEEEaSJ_NS4_8TiledMMAINS4_8MMA_AtomIJNS4_4SM904GMMA26MMA_64x64x32_S32S8S8_SS_TNEEEENS4_6LayoutINS5_IJSC_SC_SC_EEENS5_IJNSA_ILi0EEESS_SS_EEEEENS5_IJNS4_10UnderscoreESV_SV_EEEEENS4_13SM90_TMA_LOADENS4_14ComposedLayoutINS4_7SwizzleILi1ELi4ELi3EEENS4_18smem_ptr_flag_bitsILi8EEENSQ_INS5_IJNSA_ILi8EEESH_EEENS5_IJSH_SC_EEEEEEEvNS4_8identityENS4_23SM90_TMA_LOAD_MULTICASTES18_vS19_EENS_8epilogue10collective6detail29Sm90TmaWarpSpecializedAdapterINS1D_15DefaultEpilogueIaSJ_SJ_NS1C_6thread17LinearCombinationIaLi1EiiLNS1H_9ScaleType4KindE0ELNS_15FloatRoundStyleE2EaEENS1_15EpilogueDefaultEEEEEvvEEEEvNT_6ParamsE,(.L_x_246 - _ZN7cutlass13device_kernelINS_4gemm6kernel13GemmUniversalIN4cute5tupleIJiiiiEEENS1_10collective13CollectiveMmaINS1_34MainloopSm90TmaGmmaWarpSpecializedILi56ENS5_IJNS4_1CILi2EEENSA_ILi1EEESC_EEENS1_32KernelTmaWarpSpecializedPingpongEEENS5_IJNSA_ILi64EEESG_NSA_ILi32EEEEEEaNS5_IJlSC_lEEEaSJ_NS4_8TiledMMAINS4_8MMA_AtomIJNS4_4SM904GMMA26MMA_64x64x32_S32S8S8_SS_TNEEEENS4_6LayoutINS5_IJSC_SC_SC_EEENS5_IJNSA_ILi0EEESS_SS_EEEEENS5_IJNS4_10UnderscoreESV_SV_EEEEENS4_13SM90_TMA_LOADENS4_14ComposedLayoutINS4_7SwizzleILi1ELi4ELi3EEENS4_18smem_ptr_flag_bitsILi8EEENSQ_INS5_IJNSA_ILi8EEESH_EEENS5_IJSH_SC_EEEEEEEvNS4_8identityENS4_23SM90_TMA_LOAD_MULTICASTES18_vS19_EENS_8epilogue10collective6detail29Sm90TmaWarpSpecializedAdapterINS1D_15DefaultEpilogueIaSJ_SJ_NS1C_6thread17LinearCombinationIaLi1EiiLNS1H_9ScaleType4KindE0ELNS_15FloatRoundStyleE2EaEENS1_15EpilogueDefaultEEEEEvvEEEEvNT_6ParamsE)
        .other          _ZN7cutlass13device_kernelINS_4gemm6kernel13GemmUniversalIN4cute5tupleIJiiiiEEENS1_10collective13CollectiveMmaINS1_34MainloopSm90TmaGmmaWarpSpecializedILi56ENS5_IJNS4_1CILi2EEENSA_ILi1EEESC_EEENS1_32KernelTmaWarpSpecializedPingpongEEENS5_IJNSA_ILi64EEESG_NSA_ILi32EEEEEEaNS5_IJlSC_lEEEaSJ_NS4_8TiledMMAINS4_8MMA_AtomIJNS4_4SM904GMMA26MMA_64x64x32_S32S8S8_SS_TNEEEENS4_6LayoutINS5_IJSC_SC_SC_EEENS5_IJNSA_ILi0EEESS_SS_EEEEENS5_IJNS4_10UnderscoreESV_SV_EEEEENS4_13SM90_TMA_LOADENS4_14ComposedLayoutINS4_7SwizzleILi1ELi4ELi3EEENS4_18smem_ptr_flag_bitsILi8EEENSQ_INS5_IJNSA_ILi8EEESH_EEENS5_IJSH_SC_EEEEEEEvNS4_8identityENS4_23SM90_TMA_LOAD_MULTICASTES18_vS19_EENS_8epilogue10collective6detail29Sm90TmaWarpSpecializedAdapterINS1D_15DefaultEpilogueIaSJ_SJ_NS1C_6thread17LinearCombinationIaLi1EiiLNS1H_9ScaleType4KindE0ELNS_15FloatRoundStyleE2EaEENS1_15EpilogueDefaultEEEEEvvEEEEvNT_6ParamsE,@"STO_CUDA_ENTRY STV_DEFAULT"
_ZN7cutlass13device_kernelINS_4gemm6kernel13GemmUniversalIN4cute5tupleIJiiiiEEENS1_10collective13CollectiveMmaINS1_34MainloopSm90TmaGmmaWarpSpecializedILi56ENS5_IJNS4_1CILi2EEENSA_ILi1EEESC_EEENS1_32KernelTmaWarpSpecializedPingpongEEENS5_IJNSA_ILi64EEESG_NSA_ILi32EEEEEEaNS5_IJlSC_lEEEaSJ_NS4_8TiledMMAINS4_8MMA_AtomIJNS4_4SM904GMMA26MMA_64x64x32_S32S8S8_SS_TNEEEENS4_6LayoutINS5_IJSC_SC_SC_EEENS5_IJNSA_ILi0EEESS_SS_EEEEENS5_IJNS4_10UnderscoreESV_SV_EEEEENS4_13SM90_TMA_LOADENS4_14ComposedLayoutINS4_7SwizzleILi1ELi4ELi3EEENS4_18smem_ptr_flag_bitsILi8EEENSQ_INS5_IJNSA_ILi8EEESH_EEENS5_IJSH_SC_EEEEEEEvNS4_8identityENS4_23SM90_TMA_LOAD_MULTICASTES18_vS19_EENS_8epilogue10collective6detail29Sm90TmaWarpSpecializedAdapterINS1D_15DefaultEpilogueIaSJ_SJ_NS1C_6thread17LinearCombinationIaLi1EiiLNS1H_9ScaleType4KindE0ELNS_15FloatRoundStyleE2EaEENS1_15EpilogueDefaultEEEEEvvEEEEvNT_6ParamsE:
[----:B------:R-:W0:Y:S02]  /*0000*/  LDC R1, c[0x0][0x28] ;  /* 0x00000a00ff017b82 */ /* 0x000e240000000800 */
[----:B0-----:R-:W-:Y:S01]  /*0010*/  VIADD R1, R1, 0xfffffff8 ;  /* 0xfffffff801017836 */ /* 0x001fe20000000000 */
[----:B------:R-:W0:Y:S01]  /*0020*/  S2R R4, SR_TID.X ;  /* 0x0000000000047919 */ /* 0x000e220000002100 */
[----:B------:R-:W-:Y:S01]  /*0030*/  ELECT P0, URZ, PT ;  /* 0x00000000003f782f */ /* 0x000fe20003800000 */
[----:B------:R-:W-:Y:S01]  /*0040*/  BSSY B0, `(.L_x_0) ;  /* 0x000000f000007945 */ /* 0x000fe20003800000 */
[--C-:B0-----:R-:W-:Y:S02]  /*0050*/  SHF.R.U32.HI R0, RZ, 0x5, R4.reuse ;  /* 0x00000005ff007819 */ /* 0x101fe40000011604 */
[----:B------:R-:W-:-:S03]  /*0060*/  SHF.R.U32.HI R7, RZ, 0x7, R4 ;  /* 0x00000007ff077819 */ /* 0x000fc60000011604 */
[----:B------:R-:W0:Y:S04]  /*0070*/  SHFL.IDX PT, R2, R0, RZ, 0x1f ;  /* 0x00001fff00027589 */ /* 0x000e2800000e0000 */
[----:B------:R1:W2:Y:S01]  /*0080*/  SHFL.IDX PT, R10, R7, RZ, 0x1f ;  /* 0x00001fff070a7589 */ /* 0x0002a200000e0000 */
[----:B0-----:R-:W-:-:S13]  /*0090*/  ISETP.NE.OR P0, PT, R2, RZ, !P0 ;  /* 0x000000ff0200720c */ /* 0x001fda0004705670 */
[----:B-12---:R-:W-:Y:S05]  /*00a0*/  @P0 BRA `(.L_x_1) ;  /* 0x0000000000200947 */ /* 0x006fea0003800000 */
[----:B------:R-:W-:Y:S02]  /*00b0*/  ULDC.64 UR4, c[0x0][0x198] ;  /* 0x0000660000047ab9 */ /* 0x000fe40000000a00 */
[----:B------:R-:W-:Y:S02]  /*00c0*/  UIADD3 UR6, UP0, UR4, 0xf0, URZ ;  /* 0x000000f004067890 */ /* 0x000fe4000ff1e03f */
[----:B------:R-:W-:Y:S02]  /*00d0*/  UIADD3 UR4, UP1, UR4, 0x1f0, URZ ;  /* 0x000001f004047890 */ /* 0x000fe4000ff3e03f */
[----:B------:R-:W-:Y:S02]  /*00e0*/  UIADD3.X UR7, URZ, UR5, URZ, UP0, !UPT ;  /* 0x000000053f077290 */ /* 0x000fe400087fe43f */
[----:B------:R-:W-:-:S07]  /*00f0*/  UIADD3.X UR5, URZ, UR5, URZ, UP1, !UPT ;  /* 0x000000053f057290 */ /* 0x000fce0008ffe43f */
[----:B------:R0:W-:Y:S02]  /*0100*/  UTMACCTL.PF [UR6] ;  /* 0x00000000060079b9 */ /* 0x0001e40008040000 */
[----:B------:R0:W-:Y:S02]  /*0110*/  UTMACCTL.PF [UR4] ;  /* 0x00000000040079b9 */ /* 0x0001e40008040000 */
[----:B0-----:R-:W-:Y:S01]  /*0120*/  NOP ;  /* 0x0000000000007918 */ /* 0x001fe20000000000 */
.L_x_1:
[----:B------:R-:W-:Y:S05]  /*0130*/  BSYNC B0 ;  /* 0x0000000000007941 */ /* 0x000fea0003800000 */
.L_x_0:
[----:B------:R-:W0:Y:S02]  /*0140*/  SHFL.IDX PT, R9, R0, RZ, 0x1f ;  /* 0x00001fff00097589 */ /* 0x000e2400000e0000 */
[----:B0-----:R-:W-:-:S13]  /*0150*/  ISETP.NE.AND P0, PT, R9, RZ, PT ;  /* 0x000000ff0900720c */ /* 0x001fda0003f05270 */
[----:B------:R-:W-:Y:S05]  /*0160*/  @P0 BRA `(.L_x_2) ;  /* 0x0000000800040947 */ /* 0x000fea0003800000 */
[----:B------:R-:W-:Y:S01]  /*0170*/  ELECT P0, URZ, PT ;  /* 0x00000000003f782f */ /* 0x000fe20003800000 */
[----:B------:R-:W-:-:S12]  /*0180*/  BSSY B0, `(.L_x_2) ;  /* 0x000007f000007945 */ /* 0x000fd80003800000 */
[----:B------:R-:W-:Y:S05]  /*0190*/  @!P0 BRA `(.L_x_3) ;  /* 0x0000000400f48947 */ /* 0x000fea0003800000 */
[----:B------:R-:W0:Y:S01]  /*01a0*/  S2UR UR8, SR_CgaCtaId ;  /* 0x00000000000879c3 */ /* 0x000e220000008800 */
[----:B------:R-:W-:Y:S01]  /*01b0*/  UMOV UR4, 0x400 ;  /* 0x0000040000047882 */ /* 0x000fe20000000000 */
[----:B------:R-:W-:Y:S01]  /*01c0*/  UMOV UR5, 0x1 ;  /* 0x0000000100057882 */ /* 0x000fe20000000000 */
[----:B------:R-:W-:Y:S02]  /*01d0*/  UMOV UR6, 0x2 ;  /* 0x0000000200067882 */ /* 0x000fe40000000000 */
[----:B------:R-:W-:-:S04]  /*01e0*/  UIADD3 UR6, -UR6, 0x100000, URZ ;  /* 0x0010000006067890 */ /* 0x000fc8000fffe13f */
[----:B------:R-:W-:Y:S02]  /*01f0*/  USHF.L.U32 UR7, UR6, 0xb, URZ ;  /* 0x0000000b06077899 */ /* 0x000fe4000800063f */
[----:B------:R-:W-:Y:S02]  /*0200*/  USHF.L.U32 UR6, UR6, 0x1, URZ ;  /* 0x0000000106067899 */ /* 0x000fe4000800063f */
[----:B0-----:R-:W-:Y:S02]  /*0210*/  ULEA UR8, UR8, UR4, 0x18 ;  /* 0x0000000408087291 */ /* 0x001fe4000f8ec03f */
[----:B------:R-:W-:-:S04]  /*0220*/  UIADD3 UR4, -UR5, 0x100000, URZ ;  /* 0x0010000005047890 */ /* 0x000fc8000fffe13f */
[----:B------:R-:W-:Y:S02]  /*0230*/  USHF.L.U32 UR5, UR4, 0xb, URZ ;  /* 0x0000000b04057899 */ /* 0x000fe4000800063f */
[----:B------:R-:W-:Y:S01]  /*0240*/  USHF.L.U32 UR4, UR4, 0x1, URZ ;  /* 0x0000000104047899 */ /* 0x000fe2000800063f */
[----:B------:R-:W0:Y:S11]  /*0250*/  FENCE.VIEW.ASYNC.S ;  /* 0x00000000000073c6 */ /* 0x000e360000000000 */
[----:B0-----:R0:W1:Y:S01]  /*0260*/  SYNCS.EXCH.64 URZ, [UR8], UR4 ;  /* 0x00000004083f75b2 */ /* 0x0010620008000100 */
[----:B------:R0:W2:Y:S01]  /*0270*/  SYNCS.EXCH.64 URZ, [UR8+0x1c0], UR6 ;  /* 0x0001c006083f75b2 */ /* 0x0000a20008000100 */
[----:B------:R0:W3:Y:S01]  /*0280*/  SYNCS.EXCH.64 URZ, [UR8+0x8], UR4 ;  /* 0x00000804083f75b2 */ /* 0x0000e20008000100 */
[----:B------:R0:W4:Y:S01]  /*0290*/  SYNCS.EXCH.64 URZ, [UR8+0x1c8], UR6 ;  /* 0x0001c806083f75b2 */ /* 0x0001220008000100 */
[----:B------:R0:W0:Y:S01]  /*02a0*/  SYNCS.EXCH.64 URZ, [UR8+0x10], UR4 ;  /* 0x00001004083f75b2 */ /* 0x0000220008000100 */
        /* <DEDUP_REMOVED lines=107> */
[----:B-1234-:R-:W-:Y:S01]  /*0960*/  NOP ;  /* 0x0000000000007918 */ /* 0x01efe20000000000 */
.L_x_3:
[----:B0-----:R-:W-:Y:S05]  /*0970*/  BSYNC B0 ;  /* 0x0000000000007941 */ /* 0x001fea0003800000 */
.L_x_2:
[----:B------:R-:W0:Y:S01]  /*0980*/  SHFL.IDX PT, R12, R0, RZ, 0x1f ;  /* 0x00001fff000c7589 */ /* 0x000e2200000e0000 */
[----:B------:R-:W1:Y:S01]  /*0990*/  S2UR UR12, SR_CTAID.X ;  /* 0x00000000000c79c3 */ /* 0x000e620000002500 */
[----:B------:R-:W-:Y:S02]  /*09a0*/  SHF.R.S32.HI R3, RZ, 0x1f, R4 ;  /* 0x0000001fff037819 */ /* 0x000fe40000011404 */
[----:B------:R-:W-:Y:S01]  /*09b0*/  ELECT P0, URZ, PT ;  /* 0x00000000003f782f */ /* 0x000fe20003800000 */
[----:B------:R-:W2:Y:S01]  /*09c0*/  SHFL.IDX PT, R11, R0, RZ, 0x1f ;  /* 0x00001fff000b7589 */ /* 0x000ea200000e0000 */
[----:B------:R-:W-:Y:S01]  /*09d0*/  ULDC UR4, c[0x0][0x150] ;  /* 0x0000540000047ab9 */ /* 0x000fe20000000800 */
[----:B------:R-:W-:Y:S02]  /*09e0*/  LEA.HI R3, R3, R4, RZ, 0x7 ;  /* 0x0000000403037211 */ /* 0x000fe400078f38ff */
[----:B------:R-:W-:Y:S01]  /*09f0*/  ELECT P1, URZ, PT ;  /* 0x00000000003f782f */ /* 0x000fe20003820000 */
[----:B------:R-:W3:Y:S01]  /*0a00*/  S2R R6, SR_CTAID.Y ;  /* 0x0000000000067919 */ /* 0x000ee20000002600 */
[----:B------:R-:W4:Y:S01]  /*0a10*/  LDC R14, c[0x0][0x144] ;  /* 0x00005100ff0e7b82 */ /* 0x000f220000000800 */
[----:B------:R-:W-:Y:S01]  /*0a20*/  LOP3.LUT R3, R3, 0xffffff80, RZ, 0xc0, !PT ;  /* 0xffffff8003037812 */ /* 0x000fe200078ec0ff */
[----:B------:R-:W-:Y:S01]  /*0a30*/  UMOV UR11, 0x80 ;  /* 0x00000080000b7882 */ /* 0x000fe20000000000 */
[----:B------:R-:W5:Y:S01]  /*0a40*/  SHFL.IDX PT, R16, R7, RZ, 0x1f ;  /* 0x00001fff07107589 */ /* 0x000f6200000e0000 */
[----:B------:R-:W-:Y:S01]  /*0a50*/  NOP ;  /* 0x0000000000007918 */ /* 0x000fe20000000000 */
[----:B------:R-:W-:Y:S01]  /*0a60*/  NOP ;  /* 0x0000000000007918 */ /* 0x000fe20000000000 */
[----:B------:R-:W-:Y:S01]  /*0a70*/  IMAD.IADD R5, R4, 0x1, -R3 ;  /* 0x0000000104057824 */ /* 0x000fe200078e0a03 */
[C---:B------:R-:W-:Y:S01]  /*0a80*/  ISETP.NE.AND P4, PT, R10.reuse, RZ, PT ;  /* 0x000000ff0a00720c */ /* 0x040fe20003f85270 */
[----:B------:R-:W5:Y:S01]  /*0a90*/  LDC R15, c[0x0][0x140] ;  /* 0x00005000ff0f7b82 */ /* 0x000f620000000800 */
[----:B------:R-:W-:-:S02]  /*0aa0*/  VIADD R36, R10, 0xffffffff ;  /* 0xffffffff0a247836 */ /* 0x000fc40000000000 */
[----:B------:R-:W-:Y:S01]  /*0ab0*/  SHF.R.S32.HI R8, RZ, 0x1f, R5 ;  /* 0x0000001fff087819 */ /* 0x000fe20000011405 */
[----:B------:R-:W-:Y:S02]  /*0ac0*/  IMAD.MOV.U32 R57, RZ, RZ, 0x1 ;  /* 0x00000001ff397424 */ /* 0x000fe400078e00ff */
[----:B------:R-:W-:Y:S02]  /*0ad0*/  ISETP.GE.U32.AND P6, PT, R36, 0x2, PT ;  /* 0x000000022400780c */ /* 0x000fe40003fc6070 */
[----:B0-----:R-:W-:Y:S01]  /*0ae0*/  ISETP.NE.OR P0, PT, R12, RZ, !P0 ;  /* 0x000000ff0c00720c */ /* 0x001fe20004705670 */
[----:B------:R-:W0:Y:S01]  /*0af0*/  LDC R25, c[0x0][0x148] ;  /* 0x00005200ff197b82 */ /* 0x000e220000000800 */
[----:B-1----:R-:W-:Y:S02]  /*0b00*/  I2FP.F32.U32 R12, UR12 ;  /* 0x0000000c000c7c45 */ /* 0x002fe40008201000 */
[----:B------:R-:W-:Y:S02]  /*0b10*/  LEA.HI R3, R8, R5, RZ, 0x3 ;  /* 0x0000000508037211 */ /* 0x000fe400078f18ff */
[----:B--2---:R-:W-:Y:S01]  /*0b20*/  ISETP.NE.OR P1, PT, R11, RZ, !P1 ;  /* 0x000000ff0b00720c */ /* 0x004fe20004f25670 */
[----:B------:R-:W-:Y:S01]  /*0b30*/  FMUL R13, R12, UR4 ;  /* 0x000000040c0d7c20 */ /* 0x000fe20008400000 */
[--C-:B------:R-:W-:Y:S01]  /*0b40*/  SHF.R.S32.HI R0, RZ, 0x3, R3.reuse ;  /* 0x00000003ff007819 */ /* 0x100fe20000011403 */
[----:B------:R-:W-:Y:S01]  /*0b50*/  ULDC UR4, c[0x0][0x154] ;  /* 0x0000550000047ab9 */ /* 0x000fe20000000800 */
[----:B------:R-:W-:-:S02]  /*0b60*/  SHF.R.S32.HI R3, RZ, 0x1f, R3 ;  /* 0x0000001fff037819 */ /* 0x000fc40000011403 */
[----:B------:R-:W-:Y:S01]  /*0b70*/  SHF.R.S32.HI R12, RZ, 0x1f, R9 ;  /* 0x0000001fff0c7819 */ /* 0x000fe20000011409 */
[----:B------:R-:W1:Y:S01]  /*0b80*/  F2I.U32.TRUNC.NTZ R13, R13 ;  /* 0x0000000d000d7305 */ /* 0x000e62000020f000 */
[----:B------:R-:W-:Y:S01]  /*0b90*/  LEA.HI R11, R3, R0, RZ, 0x2 ;  /* 0x00000000030b7211 */ /* 0x000fe200078f10ff */
[----:B------:R-:W-:Y:S01]  /*0ba0*/  VOTEU.ALL UP1, P0 ;  /* 0x00000000003f7886 */ /* 0x000fe20000020000 */
[----:B------:R-:W-:Y:S01]  /*0bb0*/  LEA.HI R12, R12, R9, RZ, 0x2 ;  /* 0x000000090c0c7211 */ /* 0x000fe200078f10ff */
[----:B------:R-:W-:Y:S01]  /*0bc0*/  VOTEU.ALL UP0, P0 ;  /* 0x00000000003f7886 */ /* 0x000fe20000000000 */
[----:B------:R-:W-:Y:S01]  /*0bd0*/  SHF.R.S32.HI R3, RZ, 0x1f, R2 ;  /* 0x0000001fff037819 */ /* 0x000fe20000011402 */
[----:B------:R-:W-:Y:S01]  /*0be0*/  VOTEU.ALL UP2, P1 ;  /* 0x00000000003f7886 */ /* 0x000fe20000840000 */
[----:B------:R-:W-:Y:S01]  /*0bf0*/  LOP3.LUT R11, R11, 0xfffffffc, RZ, 0xc0, !PT ;  /* 0xfffffffc0b0b7812 */ /* 0x000fe200078ec0ff */
[----:B------:R-:W2:Y:S01]  /*0c00*/  @!UP1 S2UR UR7, SR_CgaCtaId ;  /* 0x00000000000799c3 */ /* 0x000ea20000008800 */
[----:B------:R-:W-:Y:S01]  /*0c10*/  LOP3.LUT R12, R12, 0x3ffffffc, RZ, 0xc0, !PT ;  /* 0x3ffffffc0c0c7812 */ /* 0x000fe200078ec0ff */
[----:B------:R-:W-:Y:S01]  /*0c20*/  @!UP1 UMOV UR6, 0x400 ;  /* 0x0000040000069882 */ /* 0x000fe20000000000 */
[----:B------:R-:W-:Y:S01]  /*0c30*/  LEA.HI R3, R3, R2, RZ, 0x2 ;  /* 0x0000000203037211 */ /* 0x000fe200078f10ff */
[----:B------:R-:W-:Y:S01]  /*0c40*/  IMAD.IADD R11, R0, 0x1, -R11 ;  /* 0x00000001000b7824 */ /* 0x000fe200078e0a0b */
[----:B------:R-:W-:Y:S01]  /*0c50*/  @!UP2 UMOV UR9, 0x400 ;  /* 0x000004000009a882 */ /* 0x000fe20000000000 */
[----:B------:R-:W-:Y:S01]  /*0c60*/  IMAD.IADD R12, R9, 0x1, -R12 ;  /* 0x00000001090c7824 */ /* 0x000fe200078e0a0c */
[----:B------:R-:W-:Y:S01]  /*0c70*/  LOP3.LUT R3, R3, 0xfffffffc, RZ, 0xc0, !PT ;  /* 0xfffffffc03037812 */ /* 0x000fe200078ec0ff */
[----:B------:R-:W0:Y:S01]  /*0c80*/  @!UP2 S2UR UR10, SR_CgaCtaId ;  /* 0x00000000000aa9c3 */ /* 0x000e220000008800 */
[----:B-1----:R-:W-:Y:S01]  /*0c90*/  IMAD.MOV R13, RZ, RZ, -R13 ;  /* 0x000000ffff0d7224 */ /* 0x002fe200078e0a0d */
[----:B------:R-:W-:Y:S01]  /*0ca0*/  VOTEU.ALL UP3, P1 ;  /* 0x00000000003f7886 */ /* 0x000fe20000860000 */
[----:B------:R-:W-:Y:S01]  /*0cb0*/  IMAD R11, R12, 0x4, R11 ;  /* 0x000000040c0b7824 */ /* 0x000fe200078e020b */
[----:B------:R-:W-:Y:S01]  /*0cc0*/  VOTEU.ALL UP4, P1 ;  /* 0x00000000003f7886 */ /* 0x000fe20000880000 */
[----:B------:R-:W-:Y:S01]  /*0cd0*/  IMAD.IADD R9, R2, 0x1, -R3 ;  /* 0x0000000102097824 */ /* 0x000fe200078e0a03 */
[----:B---3--:R-:W-:Y:S01]  /*0ce0*/  I2FP.F32.U32 R2, R6 ;  /* 0x0000000600027245 */ /* 0x008fe20000201000 */
[----:B----4-:R-:W-:Y:S01]  /*0cf0*/  IMAD R21, R14, R13, UR12 ;  /* 0x0000000c0e157e24 */ /* 0x010fe2000f8e020d */
[C---:B------:R-:W-:Y:S01]  /*0d00*/  LEA.HI R0, R11.reuse, R11, RZ, 0x1 ;  /* 0x0000000b0b007211 */ /* 0x040fe200078f08ff */
[C---:B------:R-:W-:Y:S01]  /*0d10*/  IMAD.SHL.U32 R56, R11.reuse, 0x4, RZ ;  /* 0x000000040b387824 */ /* 0x040fe200078e00ff */
[----:B------:R-:W-:Y:S01]  /*0d20*/  VOTEU.ALL UP5, P1 ;  /* 0x00000000003f7886 */ /* 0x000fe200008a0000 */
[----:B------:R-:W-:Y:S01]  /*0d30*/  FMUL R2, R2, UR4 ;  /* 0x0000000402027c20 */ /* 0x000fe20008400000 */
[----:B------:R-:W-:Y:S01]  /*0d40*/  LOP3.LUT R0, R0, 0xfffffffe, RZ, 0xc0, !PT ;  /* 0xfffffffe00007812 */ /* 0x000fe200078ec0ff */
[----:B------:R-:W-:Y:S01]  /*0d50*/  UMOV UR4, 0x20 ;  /* 0x0000002000047882 */ /* 0x000fe20000000000 */
[----:B------:R-:W-:Y:S01]  /*0d60*/  LOP3.LUT R56, R11, 0xc, R56, 0x78, !PT ;  /* 0x0000000c0b387812 */ /* 0x000fe200078e7838 */
[----:B------:R-:W-:-:S04]  /*0d70*/  @!UP1 UIADD3 UR4, -UR4, 0x100000, URZ ;  /* 0x0010000004049890 */ /* 0x000fc8000fffe13f */
[----:B------:R-:W-:Y:S02]  /*0d80*/  @!UP1 USHF.L.U32 UR5, UR4, 0xb, URZ ;  /* 0x0000000b04059899 */ /* 0x000fe4000800063f */
[----:B------:R-:W-:Y:S01]  /*0d90*/  @!UP1 USHF.L.U32 UR4, UR4, 0x1, URZ ;  /* 0x0000000104049899 */ /* 0x000fe2000800063f */
[----:B-----5:R-:W-:Y:S01]  /*0da0*/  ISETP.EQ.U32.AND P2, PT, R15, 0x1, PT ;  /* 0x000000010f00780c */ /* 0x020fe20003f42070 */
[----:B------:R-:W-:Y:S01]  /*0db0*/  IMAD.IADD R0, R11, 0x1, -R0 ;  /* 0x000000010b007824 */ /* 0x000fe200078e0a00 */
[----:B------:R-:W1:Y:S01]  /*0dc0*/  F2I.U32.TRUNC.NTZ R2, R2 ;  /* 0x0000000200027305 */ /* 0x000e62000020f000 */
[----:B--2---:R-:W-:Y:S01]  /*0dd0*/  @!UP1 ULEA UR8, UR7, UR6, 0x18 ;  /* 0x0000000607089291 */ /* 0x004fe2000f8ec03f */
[----:B------:R-:W-:Y:S01]  /*0de0*/  R2UR UR43, R16 ;  /* 0x00000000102b72ca */ /* 0x000fe200000e0000 */
[----:B------:R-:W-:-:S04]  /*0df0*/  @!UP2 UIADD3 UR6, -UR11, 0x100000, URZ ;  /* 0x001000000b06a890 */ /* 0x000fc8000fffe13f */
[----:B------:R-:W-:Y:S02]  /*0e00*/  @!UP2 USHF.L.U32 UR7, UR6, 0xb, URZ ;  /* 0x0000000b0607a899 */ /* 0x000fe4000800063f */
[----:B------:R-:W-:Y:S01]  /*0e10*/  @!UP2 USHF.L.U32 UR6, UR6, 0x1, URZ ;  /* 0x000000010606a899 */ /* 0x000fe2000800063f */
[----:B------:R-:W-:Y:S01]  /*0e20*/  ISETP.NE.AND P3, PT, R0, R21, PT ;  /* 0x000000150000720c */ /* 0x000fe20003f65270 */
[----:B------:R-:W-:Y:S01]  /*0e30*/  VOTEU.ALL UP1, P0 ;  /* 0x00000000003f7886 */ /* 0x000fe20000020000 */
[----:B0-----:R-:W-:Y:S01]  /*0e40*/  @!UP2 ULEA UR9, UR10, UR9, 0x18 ;  /* 0x000000090a09a291 */ /* 0x001fe2000f8ec03f */
[----:B------:R-:W-:Y:S01]  /*0e50*/  LOP3.LUT P0, RZ, R5, 0x7, RZ, 0xc0, !PT ;  /* 0x0000000705ff7812 */ /* 0x000fe2000780c0ff */
[----:B------:R-:W-:Y:S01]  /*0e60*/  VOTEU.ALL UP2, P1 ;  /* 0x00000000003f7886 */ /* 0x000fe20000840000 */
[----:B------:R-:W-:Y:S02]  /*0e70*/  ISETP.NE.AND P1, PT, R9, 0x3, PT ;  /* 0x000000030900780c */ /* 0x000fe40003f25270 */
[----:B------:R-:W-:-:S02]  /*0e80*/  ISETP.LT.U32.AND P0, PT, R56, 0x2, !P0 ;  /* 0x000000023800780c */ /* 0x000fc40004701070 */
[----:B------:R-:W-:Y:S01]  /*0e90*/  ISETP.EQ.OR P1, PT, R9, RZ, !P1 ;  /* 0x000000ff0900720c */ /* 0x000fe20004f22670 */
[----:B------:R-:W0:Y:S02]  /*0ea0*/  FENCE.VIEW.ASYNC.S ;  /* 0x00000000000073c6 */ /* 0x000e240000000000 */
[----:B0-----:R0:W2:Y:S01]  /*0eb0*/  @!UP0 SYNCS.EXCH.64 URZ, [UR8+0x3b0], UR4 ;  /* 0x0003b004083f85b2 */ /* 0x0010a20008000100 */
[----:B-1----:R-:W-:Y:S01]  /*0ec0*/  IMAD.MOV R20, RZ, RZ, -R2 ;  /* 0x000000ffff147224 */ /* 0x002fe200078e0a02 */
[----:B------:R-:W-:-:S03]  /*0ed0*/  @P3 LEA.HI R0, R56, R56, RZ, 0x1 ;  /* 0x0000003838003211 */ /* 0x000fc600078f08ff */
[----:B------:R-:W-:Y:S01]  /*0ee0*/  IMAD R3, R25, R20, R6 ;  /* 0x0000001419037224 */ /* 0x000fe200078e0206 */
[----:B------:R-:W-:Y:S02]  /*0ef0*/  ISETP.EQ.AND P1, PT, R10, RZ, P1 ;  /* 0x000000ff0a00720c */ /* 0x000fe40000f22270 */
[----:B------:R-:W-:Y:S02]  /*0f00*/  @P3 SHF.R.S32.HI R0, RZ, 0x1, R0 ;  /* 0x00000001ff003819 */ /* 0x000fe40000011400 */
[----:B------:R-:W-:Y:S02]  /*0f10*/  SEL R23, RZ, 0x1, !P1 ;  /* 0x00000001ff177807 */ /* 0x000fe40004800000 */
[----:B------:R-:W-:Y:S02]  /*0f20*/  @P3 ISETP.NE.AND P5, PT, R0, R3, PT ;  /* 0x000000030000320c */ /* 0x000fe40003fa5270 */
[----:B------:R-:W-:Y:S01]  /*0f30*/  SEL R0, RZ, 0x1, !P0 ;  /* 0x00000001ff007807 */ /* 0x000fe20004000000 */
[----:B------:R0:W1:Y:S01]  /*0f40*/  @!UP1 SYNCS.EXCH.64 URZ, [UR8+0x3b8], UR4 ;  /* 0x0003b804083f95b2 */ /* 0x0000620008000100 */
[----:B------:R-:W-:Y:S01]  /*0f50*/  NOP ;  /* 0x0000000000007918 */ /* 0x000fe20000000000 */
[----:B------:R-:W-:-:S02]  /*0f60*/  @P3 SEL R57, RZ, 0x1, P5 ;  /* 0x00000001ff393807 */ /* 0x000fc40002800000 */
[----:B------:R-:W-:Y:S02]  /*0f70*/  SEL R23, R23, 0x2, P6 ;  /* 0x0000000217177807 */ /* 0x000fe40003000000 */
[----:B------:R-:W-:Y:S01]  /*0f80*/  LOP3.LUT R57, R57, R0, RZ, 0xc0, !PT ;  /* 0x0000000039397212 */ /* 0x000fe200078ec0ff */
[----:B------:R0:W3:Y:S01]  /*0f90*/  @!UP2 SYNCS.EXCH.64 URZ, [UR9+0x390], UR6 ;  /* 0x00039006093fa5b2 */ /* 0x0000e20008000100 */
[----:B------:R0:W4:Y:S01]  /*0fa0*/  @!UP3 SYNCS.EXCH.64 URZ, [UR9+0x398], UR6 ;  /* 0x00039806093fb5b2 */ /* 0x0001220008000100 */
[----:B------:R0:W0:Y:S01]  /*0fb0*/  @!UP4 SYNCS.EXCH.64 URZ, [UR9+0x3a0], UR6 ;  /* 0x0003a006093fc5b2 */ /* 0x0000220008000100 */
[----:B------:R0:W0:Y:S01]  /*0fc0*/  @!UP5 SYNCS.EXCH.64 URZ, [UR9+0x3a8], UR6 ;  /* 0x0003a806093fd5b2 */ /* 0x0000220008000100 */
[----:B------:R-:W-:Y:S01]  /*0fd0*/  NOP ;  /* 0x0000000000007918 */ /* 0x000fe20000000000 */
[----:B--2---:R-:W-:Y:S05]  /*0fe0*/  @!P2 BRA `(.L_x_4) ;  /* 0x000000000008a947 */ /* 0x004fea0003800000 */
[----:B01-34-:R-:W-:Y:S01]  /*0ff0*/  UCGABAR_ARV ;  /* 0x00000000000079c7 */ /* 0x01bfe20008000000 */
[----:B------:R-:W-:Y:S05]  /*1000*/  BRA `(.L_x_5) ;  /* 0x0000000000047947 */ /* 0x000fea0003800000 */
.L_x_4:
[----:B01-34-:R-:W-:Y:S01]  /*1010*/  NOP ;  /* 0x0000000000007918 */ /* 0x01bfe20000000000 */
.L_x_5:
[----:B------:R-:W-:Y:S01]  /*1020*/  ULDC.64 UR4, c[0x0][0x598] ;  /* 0x0001660000047ab9 */ /* 0x000fe20000000a00 */
[----:B------:R-:W-:Y:S01]  /*1030*/  ULDC.64 UR36, c[0x0][0x208] ;  /* 0x0000820000247ab9 */ /* 0x000fe20000000a00 */
[----:B------:R-:W-:-:S04]  /*1040*/  ISETP.NE.U32.AND P0, PT, RZ, UR4, PT ;  /* 0x00000004ff007c0c */ /* 0x000fc8000bf05070 */
[----:B------:R-:W-:-:S13]  /*1050*/  ISETP.NE.AND.EX P0, PT, RZ, UR5, PT, P0 ;  /* 0x00000005ff007c0c */ /* 0x000fda000bf05300 */
[----:B------:R-:W-:Y:S05]  /*1060*/  @!P0 BRA `(.L_x_6) ;  /* 0x00000000001c8947 */ /* 0x000fea0003800000 */
[----:B------:R-:W0:Y:S02]  /*1070*/  LDC.64 R2, c[0x0][0x598] ;  /* 0x00016600ff027b82 */ /* 0x000e240000000a00 */
[----:B0-----:R-:W2:Y:S02]  /*1080*/  LDG.E.64 R2, desc[UR36][R2.64] ;  /* 0x0000002402027981 */ /* 0x001ea4000c1e1b00 */
[----:B--2---:R-:W-:-:S04]  /*1090*/  ISETP.NE.U32.AND P0, PT, R2, RZ, PT ;  /* 0x000000ff0200720c */ /* 0x004fc80003f05070 */
[----:B------:R-:W-:-:S13]  /*10a0*/  ISETP.NE.AND.EX P0, PT, R3, RZ, PT, P0 ;  /* 0x000000ff0300720c */ /* 0x000fda0003f05300 */
[----:B------:R-:W-:Y:S05]  /*10b0*/  @!P0 BRA `(.L_x_6) ;  /* 0x0000000000088947 */ /* 0x000fea0003800000 */
[----:B------:R0:W5:Y:S01]  /*10c0*/  LD.E R58, desc[UR36][R2.64] ;  /* 0x00000024023a7980 */ /* 0x000162000c101900 */
[----:B------:R-:W-:Y:S05]  /*10d0*/  BRA `(.L_x_7) ;  /* 0x0000000000247947 */ /* 0x000fea0003800000 */
.L_x_6:
[----:B------:R-:W-:Y:S02]  /*10e0*/  ULDC.64 UR4, c[0x0][0x588] ;  /* 0x0001620000047ab9 */ /* 0x000fe40000000a00 */
[----:B------:R-:W-:-:S04]  /*10f0*/  ISETP.NE.U32.AND P0, PT, RZ, UR4, PT ;  /* 0x00000004ff007c0c */ /* 0x000fc8000bf05070 */
[----:B------:R-:W-:-:S13]  /*1100*/  ISETP.NE.AND.EX P0, PT, RZ, UR5, PT, P0 ;  /* 0x00000005ff007c0c */ /* 0x000fda000bf05300 */
[----:B------:R-:W-:Y:S05]  /*1110*/  @!P0 BRA `(.L_x_8) ;  /* 0x00000000000c8947 */ /* 0x000fea0003800000 */
[----:B------:R-:W0:Y:S02]  /*1120*/  LDC.64 R58, c[0x0][0x588] ;  /* 0x00016200ff3a7b82 */ /* 0x000e240000000a00 */
[----:B0-----:R1:W5:Y:S01]  /*1130*/  LDG.E R58, desc[UR36][R58.64] ;  /* 0x000000243a3a7981 */ /* 0x001362000c1e1900 */
[----:B------:R-:W-:Y:S05]  /*1140*/  BRA `(.L_x_7) ;  /* 0x0000000000087947 */ /* 0x000fea0003800000 */
.L_x_8:
[----:B------:R-:W-:Y:S02]  /*1150*/  ULDC UR4, c[0x0][0x580] ;  /* 0x0001600000047ab9 */ /* 0x000fe40000000800 */
[----:B------:R-:W-:-:S07]  /*1160*/  IMAD.U32 R58, RZ, RZ, UR4 ;  /* 0x00000004ff3a7e24 */ /* 0x000fce000f8e00ff */
.L_x_7:
[----:B------:R-:W-:Y:S02]  /*1170*/  ULDC.64 UR4, c[0x0][0x5a0] ;  /* 0x0001680000047ab9 */ /* 0x000fe40000000a00 */
[----:B------:R-:W-:-:S04]  /*1180*/  ISETP.NE.U32.AND P0, PT, RZ, UR4, PT ;  /* 0x00000004ff007c0c */ /* 0x000fc8000bf05070 */
[----:B------:R-:W-:-:S13]  /*1190*/  ISETP.NE.AND.EX P0, PT, RZ, UR5, PT, P0 ;  /* 0x00000005ff007c0c */ /* 0x000fda000bf05300 */
[----:B------:R-:W-:Y:S05]  /*11a0*/  @!P0 BRA `(.L_x_9) ;  /* 0x00000000001c8947 */ /* 0x000fea0003800000 */
[----:B0-----:R-:W0:Y:S02]  /*11b0*/  LDC.64 R2, c[0x0][0x5a0] ;  /* 0x00016800ff027b82 */ /* 0x001e240000000a00 */
[----:B0-----:R-:W2:Y:S02]  /*11c0*/  LDG.E.64 R2, desc[UR36][R2.64] ;  /* 0x0000002402027981 */ /* 0x001ea4000c1e1b00 */
[----:B--2---:R-:W-:-:S04]  /*11d0*/  ISETP.NE.U32.AND P0, PT, R2, RZ, PT ;  /* 0x000000ff0200720c */ /* 0x004fc80003f05070 */
[----:B------:R-:W-:-:S13]  /*11e0*/  ISETP.NE.AND.EX P0, PT, R3, RZ, PT, P0 ;  /* 0x000000ff0300720c */ /* 0x000fda0003f05300 */
[----:B------:R-:W-:Y:S05]  /*11f0*/  @!P0 BRA `(.L_x_9) ;  /* 0x0000000000088947 */ /* 0x000fea0003800000 */
[----:B-1----:R0:W5:Y:S01]  /*1200*/  LD.E R59, desc[UR36][R2.64] ;  /* 0x00000024023b7980 */ /* 0x002162000c101900 */
[----:B------:R-:W-:Y:S05]  /*1210*/  BRA `(.L_x_10) ;  /* 0x0000000000247947 */ /* 0x000fea0003800000 */
.L_x_9:
[----:B------:R-:W-:Y:S02]  /*1220*/  ULDC.64 UR4, c[0x0][0x590] ;  /* 0x0001640000047ab9 */ /* 0x000fe40000000a00 */
[----:B------:R-:W-:-:S04]  /*1230*/  ISETP.NE.U32.AND P0, PT, RZ, UR4, PT ;  /* 0x00000004ff007c0c */ /* 0x000fc8000bf05070 */
[----:B------:R-:W-:-:S13]  /*1240*/  ISETP.NE.AND.EX P0, PT, RZ, UR5, PT, P0 ;  /* 0x00000005ff007c0c */ /* 0x000fda000bf05300 */
[----:B------:R-:W-:Y:S05]  /*1250*/  @!P0 BRA `(.L_x_11) ;  /* 0x00000000000c8947 */ /* 0x000fea0003800000 */
[----:B0-----:R-:W1:Y:S02]  /*1260*/  LDC.64 R2, c[0x0][0x590] ;  /* 0x00016400ff027b82 */ /* 0x001e640000000a00 */
[----:B-1----:R1:W5:Y:S01]  /*1270*/  LDG.E R59, desc[UR36][R2.64] ;  /* 0x00000024023b7981 */ /* 0x002362000c1e1900 */
[----:B------:R-:W-:Y:S05]  /*1280*/  BRA `(.L_x_10) ;  /* 0x0000000000087947 */ /* 0x000fea0003800000 */
.L_x_11:
[----:B------:R-:W-:Y:S02]  /*1290*/  ULDC UR4, c[0x0][0x584] ;  /* 0x0001610000047ab9 */ /* 0x000fe40000000800 */
[----:B-1----:R-:W-:-:S07]  /*12a0*/  IMAD.U32 R59, RZ, RZ, UR4 ;  /* 0x00000004ff3b7e24 */ /* 0x002fce000f8e00ff */
.L_x_10:
[----:B01----:R-:W0:Y:S01]  /*12b0*/  LDC R2, c[0x0][0x65c] ;  /* 0x00019700ff027b82 */ /* 0x003e220000000800 */
[----:B------:R-:W-:Y:S01]  /*12c0*/  ULDC UR6, c[0x0][0x28c] ;  /* 0x0000a30000067ab9 */ /* 0x000fe20000000800 */
[----:B------:R-:W-:Y:S01]  /*12d0*/  ISETP.NE.AND P0, PT, R10, 0x2, PT ;  /* 0x000000020a00780c */ /* 0x000fe20003f05270 */
[----:B------:R-:W-:Y:S01]  /*12e0*/  UIADD3 UR6, UR6, 0x1f, URZ ;  /* 0x0000001f06067890 */ /* 0x000fe2000fffe03f */
[----:B------:R-:W-:Y:S01]  /*12f0*/  IMAD.U32 R10, RZ, RZ, UR12 ;  /* 0x0000000cff0a7e24 */ /* 0x000fe2000f8e00ff */
[----:B------:R-:W-:Y:S01]  /*1300*/  UMOV UR39, URZ ;  /* 0x0000003f00277c82 */ /* 0x000fe20008000000 */
[----:B------:R-:W-:Y:S01]  /*1310*/  UMOV UR38, URZ ;  /* 0x0000003f00267c82 */ /* 0x000fe20008000000 */
[----:B------:R-:W-:Y:S01]  /*1320*/  USHF.R.S32.HI UR7, URZ, 0x1f, UR6 ;  /* 0x0000001f3f077899 */ /* 0x000fe20008011406 */
[----:B------:R-:W-:-:S03]  /*1330*/  ULDC.64 UR8, c[0x0][0x650] ;  /* 0x0001940000087ab9 */ /* 0x000fc60000000a00 */
[----:B------:R-:W-:-:S04]  /*1340*/  ULEA.HI UR7, UR7, UR6, URZ, 0x5 ;  /* 0x0000000607077291 */ /* 0x000fc8000f8f283f */
[----:B------:R-:W-:Y:S01]  /*1350*/  USHF.R.S32.HI UR40, URZ, 0x5, UR7 ;  /* 0x000000053f287899 */ /* 0x000fe20008011407 */
[----:B0-----:R-:W-:-:S13]  /*1360*/  ISETP.NE.AND P1, PT, R2, 0x1, PT ;  /* 0x000000010200780c */ /* 0x001fda0003f25270 */
[----:B------:R-:W0:Y:S01]  /*1370*/  @P1 LDC R17, c[0x0][0x10] ;  /* 0x00000400ff111b82 */ /* 0x000e220000000800 */
[----:B------:R-:W-:Y:S02]  /*1380*/  @P1 IMAD.MOV.U32 R7, RZ, RZ, RZ ;  /* 0x000000ffff071224 */ /* 0x000fe400078e00ff */
[----:B------:R-:W-:-:S05]  /*1390*/  @P1 IMAD.MOV.U32 R11, RZ, RZ, RZ ;  /* 0x000000ffff0b1224 */ /* 0x000fca00078e00ff */
[----:B------:R-:W1:Y:S01]  /*13a0*/  @!P1 LDC R3, c[0x0][0xc] ;  /* 0x00000300ff039b82 */ /* 0x000e620000000800 */
[----:B------:R-:W-:Y:S01]  /*13b0*/  ULDC UR4, c[0x0][0xc] ;  /* 0x0000030000047ab9 */ /* 0x000fe20000000800 */
[----:B------:R-:W-:Y:S02]  /*13c0*/  ULDC UR5, c[0x0][0x10] ;  /* 0x0000040000057ab9 */ /* 0x000fe40000000800 */
[----:B------:R-:W-:-:S04]  /*13d0*/  UIMAD.WIDE.U32 UR4, UR4, UR5, URZ ;  /* 0x00000005040472a5 */ /* 0x000fc8000f8e003f */
[----:B------:R-:W2:Y:S01]  /*13e0*/  LDC R0, c[0x0][0x14] ;  /* 0x00000500ff007b82 */ /* 0x000ea20000000800 */
[----:B0-----:R-:W-:-:S04]  /*13f0*/  @P1 IMAD.WIDE.U32 R16, R17, UR12, R6 ;  /* 0x0000000c11101c25 */ /* 0x001fc8000f8e0006 */
[----:B------:R-:W-:Y:S02]  /*1400*/  @P1 IMAD.IADD R17, R17, 0x1, R11 ;  /* 0x0000000111111824 */ /* 0x000fe400078e020b */
[----:B------:R-:W-:Y:S02]  /*1410*/  IMAD.MOV.U32 R11, RZ, RZ, RZ ;  /* 0x000000ffff0b7224 */ /* 0x000fe400078e00ff */
[----:B-1----:R-:W-:-:S04]  /*1420*/  @!P1 IMAD.WIDE.U32 R10, R6, R3, R10 ;  /* 0x00000003060a9225 */ /* 0x002fc800078e000a */
[----:B------:R-:W-:Y:S02]  /*1430*/  @!P1 IMAD.MOV.U32 R16, RZ, RZ, R10 ;  /* 0x000000ffff109224 */ /* 0x000fe400078e000a */
[----:B--2---:R-:W-:-:S04]  /*1440*/  IMAD.WIDE.U32 R12, R0, UR4, RZ ;  /* 0x00000004000c7c25 */ /* 0x004fc8000f8e00ff */
[----:B------:R-:W-:Y:S01]  /*1450*/  IMAD R3, R0, UR5, RZ ;  /* 0x0000000500037c24 */ /* 0x000fe2000f8e02ff */
[----:B------:R0:W-:Y:S01]  /*1460*/  STL.64 [R1], R12 ;  /* 0x0000000c01007387 */ /* 0x0001e20000100a00 */
[----:B------:R-:W-:Y:S02]  /*1470*/  @!P1 IMAD.MOV.U32 R17, RZ, RZ, R11 ;  /* 0x000000ffff119224 */ /* 0x000fe400078e000b */
[----:B------:R-:W-:Y:S01]  /*1480*/  IMAD.IADD R0, R13, 0x1, R3 ;  /* 0x000000010d007824 */ /* 0x000fe200078e0203 */
[----:B------:R-:W-:Y:S06]  /*1490*/  @P0 BRA `(.L_x_12) ;  /* 0x0000000000200947 */ /* 0x000fec0003800000 */
[----:B------:R-:W-:Y:S01]  /*14a0*/  UISETP.GE.U32.AND UP0, UPT, UR40, 0x38, UPT ;  /* 0x000000382800788c */ /* 0x000fe2000bf06070 */
[----:B------:R-:W-:Y:S01]  /*14b0*/  IADD3 R16, P0, R16, R12, RZ ;  /* 0x0000000c10107210 */ /* 0x000fe20007f1e0ff */
[----:B------:R-:W-:Y:S01]  /*14c0*/  USHF.R.U32.HI UR4, URZ, 0x3, UR40 ;  /* 0x000000033f047899 */ /* 0x000fe20008011628 */
[----:B------:R-:W-:-:S03]  /*14d0*/  UMOV UR38, URZ ;  /* 0x0000003f00267c82 */ /* 0x000fc60008000000 */
[----:B------:R-:W-:Y:S01]  /*14e0*/  UIMAD.WIDE.U32 UR4, UR4, 0x24924925, URZ ;  /* 0x24924925040478a5 */ /* 0x000fe2000f8e003f */
[----:B------:R-:W-:-:S03]  /*14f0*/  IMAD.X R17, R0, 0x1, R17, P0 ;  /* 0x0000000100117824 */ /* 0x000fc600000e0611 */
[----:B------:R-:W-:Y:S02]  /*1500*/  UIMAD UR39, UR5, -0x38, UR40 ;  /* 0xffffffc8052778a4 */ /* 0x000fe4000f8e0228 */
[----:B------:R-:W-:-:S12]  /*1510*/  @UP0 ULOP3.LUT UR38, UR5, 0x1, URZ, 0xc0, !UPT ;  /* 0x0000000105260892 */ /* 0x000fd8000f8ec03f */
.L_x_12:
[----:B------:R-:W-:Y:S01]  /*1520*/  ISETP.GE.U32.AND P0, PT, R16, UR8, PT ;  /* 0x0000000810007c0c */ /* 0x000fe2000bf06070 */
[----:B------:R-:W-:Y:S01]  /*1530*/  IMAD.MOV.U32 R22, RZ, RZ, -0x1 ;  /* 0xffffffffff167424 */ /* 0x000fe200078e00ff */
[----:B------:R-:W-:Y:S01]  /*1540*/  PRMT R3, RZ, 0x7610, R3 ;  /* 0x00007610ff037816 */ /* 0x000fe20000000003 */
[----:B------:R-:W-:Y:S01]  /*1550*/  IMAD.MOV.U32 R19, RZ, RZ, -0x1 ;  /* 0xffffffffff137424 */ /* 0x000fe200078e00ff */
[----:B------:R-:W-:Y:S01]  /*1560*/  ISETP.GE.U32.AND.EX P0, PT, R17, UR9, PT, P0 ;  /* 0x0000000911007c0c */ /* 0x000fe2000bf06100 */
[----:B------:R-:W-:-:S12]  /*1570*/  IMAD.MOV.U32 R18, RZ, RZ, -0x1 ;  /* 0xffffffffff127424 */ /* 0x000fd800078e00ff */
[----:B------:R-:W-:Y:S05]  /*1580*/  @P0 BRA `(.L_x_13) ;  /* 0x0000000400280947 */ /* 0x000fea0003800000 */
[----:B------:R-:W1:Y:S01]  /*1590*/  LDC.64 R26, c[0x0][0x628] ;  /* 0x00018a00ff1a7b82 */ /* 0x000e620000000a00 */
[----:B------:R-:W-:Y:S02]  /*15a0*/  IMAD.MOV.U32 R10, RZ, RZ, R16 ;  /* 0x000000ffff0a7224 */ /* 0x000fe400078e0010 */
[----:B------:R-:W-:-:S05]  /*15b0*/  IMAD.MOV.U32 R11, RZ, RZ, R17 ;  /* 0x000000ffff0b7224 */ /* 0x000fca00078e0011 */
[----:B------:R-:W2:Y:S08]  /*15c0*/  LDC R18, c[0x0][0x630] ;  /* 0x00018c00ff127b82 */ /* 0x000eb00000000800 */
[----:B------:R-:W3:Y:S01]  /*15d0*/  LDC.64 R28, c[0x0][0x620] ;  /* 0x00018800ff1c7b82 */ /* 0x000ee20000000a00 */
[----:B-1----:R-:W-:-:S04]  /*15e0*/  ISETP.NE.U32.AND P0, PT, R26, RZ, PT ;  /* 0x000000ff1a00720c */ /* 0x002fc80003f05070 */
[----:B------:R-:W-:-:S13]  /*15f0*/  ISETP.NE.AND.EX P0, PT, R27, RZ, PT, P0 ;  /* 0x000000ff1b00720c */ /* 0x000fda0003f05300 */
[----:B--23--:R-:W-:Y:S05]  /*1600*/  @!P0 BRA `(.L_x_14) ;  /* 0x0000000000288947 */ /* 0x00cfea0003800000 */
[----:B------:R-:W1:Y:S02]  /*1610*/  LDC R3, c[0x0][0x634] ;  /* 0x00018d00ff037b82 */ /* 0x000e640000000800 */
[----:B-1----:R-:W-:-:S05]  /*1620*/  IADD3 R3, P0, R16, R3, RZ ;  /* 0x0000000310037210 */ /* 0x002fca0007f1e0ff */
[----:B------:R-:W-:-:S04]  /*1630*/  IMAD.X R19, RZ, RZ, R17, P0 ;  /* 0x000000ffff137224 */ /* 0x000fc800000e0611 */
[----:B------:R-:W-:-:S04]  /*1640*/  IMAD.WIDE.U32 R10, R19, R26, RZ ;  /* 0x0000001a130a7225 */ /* 0x000fc800078e00ff */
[----:B0-----:R-:W-:-:S04]  /*1650*/  IMAD.WIDE.U32 R12, P0, R3, R27, R10 ;  /* 0x0000001b030c7225 */ /* 0x001fc8000780000a */
[----:B------:R-:W-:-:S04]  /*1660*/  IMAD.WIDE.U32 R10, R3, R26, RZ ;  /* 0x0000001a030a7225 */ /* 0x000fc800078e00ff */
[----:B------:R-:W-:Y:S01]  /*1670*/  IMAD.X R15, RZ, RZ, RZ, P0 ;  /* 0x000000ffff0f7224 */ /* 0x000fe200000e06ff */
[----:B------:R-:W-:Y:S01]  /*1680*/  IADD3 RZ, P0, R11, R12, RZ ;  /* 0x0000000c0bff7210 */ /* 0x000fe20007f1e0ff */
[----:B------:R-:W-:-:S04]  /*1690*/  IMAD.MOV.U32 R14, RZ, RZ, R13 ;  /* 0x000000ffff0e7224 */ /* 0x000fc800078e000d */
[----:B------:R-:W-:-:S08]  /*16a0*/  IMAD.WIDE.U32.X R10, R19, R27, R14, P0 ;  /* 0x0000001b130a7225 */ /* 0x000fd000000e040e */
.L_x_14:
[----:B------:R-:W1:Y:S01]  /*16b0*/  LDC.64 R32, c[0x0][0x640] ;  /* 0x00019000ff207b82 */ /* 0x000e620000000a00 */
[-CC-:B------:R-:W-:Y:S02]  /*16c0*/  SHF.R.U64 R30, R10, R18.reuse, R11.reuse ;  /* 0x000000120a1e7219 */ /* 0x180fe4000000120b */
[----:B------:R-:W-:Y:S02]  /*16d0*/  SHF.R.U32.HI R3, RZ, R18, R11 ;  /* 0x00000012ff037219 */ /* 0x000fe4000001160b */
[----:B0-----:R-:W-:-:S03]  /*16e0*/  IADD3 R13, P0, RZ, -R30, RZ ;  /* 0x8000001eff0d7210 */ /* 0x001fc60007f1e0ff */
[----:B------:R-:W0:Y:S02]  /*16f0*/  LDC R14, c[0x0][0x618] ;  /* 0x00018600ff0e7b82 */ /* 0x000e240000000800 */
[----:B------:R-:W-:Y:S02]  /*1700*/  IMAD.X R3, RZ, RZ, ~R3, P0 ;  /* 0x000000ffff037224 */ /* 0x000fe400000e0e03 */
[----:B------:R-:W-:-:S04]  /*1710*/  IMAD.WIDE.U32 R10, R13, R28, R16 ;  /* 0x0000001c0d0a7225 */ /* 0x000fc800078e0010 */
[----:B------:R-:W2:Y:S01]  /*1720*/  LDC R15, c[0x0][0x608] ;  /* 0x00018200ff0f7b82 */ /* 0x000ea20000000800 */
[----:B------:R-:W-:Y:S02]  /*1730*/  IMAD R12, R3, R28, RZ ;  /* 0x0000001c030c7224 */ /* 0x000fe400078e02ff */
[----:B------:R-:W-:Y:S02]  /*1740*/  IMAD.MOV.U32 R28, RZ, RZ, 0x1 ;  /* 0x00000001ff1c7424 */ /* 0x000fe400078e00ff */
[----:B------:R-:W-:Y:S02]  /*1750*/  IMAD R3, R13, R29, R12 ;  /* 0x0000001d0d037224 */ /* 0x000fe400078e020c */
[----:B------:R-:W-:Y:S01]  /*1760*/  IMAD.MOV.U32 R12, RZ, RZ, -0x1 ;  /* 0xffffffffff0c7424 */ /* 0x000fe200078e00ff */
[----:B------:R-:W3:Y:S01]  /*1770*/  LDC R31, c[0x0][0x658] ;  /* 0x00019600ff1f7b82 */ /* 0x000ee20000000800 */
[----:B------:R-:W-:Y:S01]  /*1780*/  IMAD.IADD R3, R11, 0x1, R3 ;  /* 0x000000010b037824 */ /* 0x000fe200078e0203 */
[----:B-1----:R-:W-:-:S04]  /*1790*/  ISETP.NE.U32.AND P0, PT, R32, RZ, PT ;  /* 0x000000ff2000720c */ /* 0x002fc80003f05070 */
[----:B------:R-:W-:Y:S02]  /*17a0*/  ISETP.NE.AND.EX P0, PT, R33, RZ, PT, P0 ;  /* 0x000000ff2100720c */ /* 0x000fe40003f05300 */
[----:B------:R-:W1:Y:S01]  /*17b0*/  LDC R24, c[0x0][0x600] ;  /* 0x00018000ff187b82 */ /* 0x000e620000000800 */
[-CC-:B0-----:R-:W-:Y:S02]  /*17c0*/  SHF.R.U64 R27, R10, R14.reuse, R3.reuse ;  /* 0x0000000e0a1b7219 */ /* 0x181fe40000001203 */
[----:B------:R-:W-:-:S05]  /*17d0*/  SHF.R.U32.HI R10, RZ, R14, R3 ;  /* 0x0000000eff0a7219 */ /* 0x000fca0000011603 */
[----:B------:R-:W0:Y:S01]  /*17e0*/  LDC R22, c[0x0][0x648] ;  /* 0x00019200ff167b82 */ /* 0x000e220000000800 */
[-CC-:B--2---:R-:W-:Y:S02]  /*17f0*/  SHF.R.U64 R35, R27, R15.reuse, R10.reuse ;  /* 0x0000000f1b237219 */ /* 0x184fe4000000120a */
[----:B------:R-:W-:-:S05]  /*1800*/  SHF.R.U32.HI R10, RZ, R15, R10 ;  /* 0x0000000fff0a7219 */ /* 0x000fca000001160a */
[----:B------:R-:W2:Y:S01]  /*1810*/  LDC R26, c[0x0][0x638] ;  /* 0x00018e00ff1a7b82 */ /* 0x000ea20000000800 */
[-CC-:B---3--:R-:W-:Y:S02]  /*1820*/  SHF.R.U64 R34, R35, R31.reuse, R10.reuse ;  /* 0x0000001f23227219 */ /* 0x188fe4000000120a */
[-C--:B------:R-:W-:Y:S02]  /*1830*/  SHF.L.U32 R3, R12, R31.reuse, RZ ;  /* 0x0000001f0c037219 */ /* 0x080fe400000006ff */
[----:B------:R-:W-:Y:S01]  /*1840*/  SHF.R.U32.HI R11, RZ, R31, R10 ;  /* 0x0000001fff0b7219 */ /* 0x000fe2000001160a */
[----:B------:R-:W-:Y:S01]  /*1850*/  IMAD.MOV.U32 R10, RZ, RZ, R34 ;  /* 0x000000ffff0a7224 */ /* 0x000fe200078e0022 */
[----:B------:R-:W-:Y:S01]  /*1860*/  LOP3.LUT R18, RZ, R3, RZ, 0x33, !PT ;  /* 0x00000003ff127212 */ /* 0x000fe200078e33ff */
[----:B------:R-:W3:Y:S01]  /*1870*/  LDC R29, c[0x0][0x610] ;  /* 0x00018400ff1d7b82 */ /* 0x000ee20000000800 */
[----:B------:R-:W-:Y:S05]  /*1880*/  @!P0 BRA `(.L_x_15) ;  /* 0x0000000000288947 */ /* 0x000fea0003800000 */
[----:B------:R-:W4:Y:S02]  /*1890*/  LDC R3, c[0x0][0x64c] ;  /* 0x00019300ff037b82 */ /* 0x000f240000000800 */
[----:B----4-:R-:W-:-:S05]  /*18a0*/  IADD3 R3, P0, R34, R3, RZ ;  /* 0x0000000322037210 */ /* 0x010fca0007f1e0ff */
[----:B------:R-:W-:-:S04]  /*18b0*/  IMAD.X R19, RZ, RZ, R11, P0 ;  /* 0x000000ffff137224 */ /* 0x000fc800000e060b */
[----:B------:R-:W-:-:S04]  /*18c0*/  IMAD.WIDE.U32 R10, R19, R32, RZ ;  /* 0x00000020130a7225 */ /* 0x000fc800078e00ff */
[----:B------:R-:W-:-:S04]  /*18d0*/  IMAD.WIDE.U32 R12, P0, R3, R33, R10 ;  /* 0x00000021030c7225 */ /* 0x000fc8000780000a */
[----:B------:R-:W-:-:S04]  /*18e0*/  IMAD.WIDE.U32 R10, R3, R32, RZ ;  /* 0x00000020030a7225 */ /* 0x000fc800078e00ff */
[----:B------:R-:W-:Y:S01]  /*18f0*/  IMAD.X R15, RZ, RZ, RZ, P0 ;  /* 0x000000ffff0f7224 */ /* 0x000fe200000e06ff */
[----:B------:R-:W-:Y:S01]  /*1900*/  IADD3 RZ, P0, R11, R12, RZ ;  /* 0x0000000c0bff7210 */ /* 0x000fe20007f1e0ff */
[----:B------:R-:W-:-:S04]  /*1910*/  IMAD.MOV.U32 R14, RZ, RZ, R13 ;  /* 0x000000ffff0e7224 */ /* 0x000fc800078e000d */
[----:B------:R-:W-:-:S08]  /*1920*/  IMAD.WIDE.U32.X R10, R19, R33, R14, P0 ;  /* 0x00000021130a7225 */ /* 0x000fd000000e040e */
.L_x_15:
[----:B0-----:R-:W-:Y:S01]  /*1930*/  SHF.R.U64 R7, R10, R22, R11 ;  /* 0x000000160a077219 */ /* 0x001fe2000000120b */
[----:B-1----:R-:W-:Y:S01]  /*1940*/  VIADD R10, R24, 0xffffffff ;  /* 0xffffffff180a7836 */ /* 0x002fe20000000000 */
[----:B------:R-:W-:Y:S01]  /*1950*/  SHF.L.U32 R3, R28, R31, RZ ;  /* 0x0000001f1c037219 */ /* 0x000fe200000006ff */
[----:B------:R-:W-:Y:S01]  /*1960*/  @P1 IMAD R21, R25, R20, R6 ;  /* 0x0000001419151224 */ /* 0x000fe200078e0206 */
[----:B------:R-:W-:Y:S01]  /*1970*/  LOP3.LUT R18, R35, R18, RZ, 0xc0, !PT ;  /* 0x0000001223127212 */ /* 0x000fe200078ec0ff */
[----:B------:R-:W-:Y:S02]  /*1980*/  IMAD.MOV R11, RZ, RZ, -R7 ;  /* 0x000000ffff0b7224 */ /* 0x000fe400078e0a07 */
[----:B------:R-:W-:Y:S02]  /*1990*/  IMAD.MOV.U32 R6, RZ, RZ, 0x1 ;  /* 0x00000001ff067424 */ /* 0x000fe400078e00ff */
[----:B------:R-:W-:Y:S01]  /*19a0*/  IMAD R18, R3, R7, R18 ;  /* 0x0000000703127224 */ /* 0x000fe200078e0212 */
[----:B------:R-:W-:Y:S01]  /*19b0*/  LOP3.LUT R7, R27, R10, RZ, 0xc0, !PT ;  /* 0x0000000a1b077212 */ /* 0x000fe200078ec0ff */
[----:B--2---:R-:W-:-:S02]  /*19c0*/  IMAD R3, R11, R26, R34 ;  /* 0x0000001a0b037224 */ /* 0x004fc400078e0222 */
[----:B---3--:R-:W-:Y:S02]  /*19d0*/  IMAD R22, R18, R29, R21 ;  /* 0x0000001d12167224 */ /* 0x008fe400078e0215 */
[----:B------:R-:W-:Y:S01]  /*19e0*/  IMAD R7, R3, R24, R7 ;  /* 0x0000001803077224 */ /* 0x000fe200078e0207 */
[----:B------:R-:W-:Y:S01]  /*19f0*/  PRMT R3, R6, 0x7610, R3 ;  /* 0x0000761006037816 */ /* 0x000fe20000000003 */
[----:B------:R-:W-:-:S03]  /*1a00*/  IMAD.MOV.U32 R18, RZ, RZ, R30 ;  /* 0x000000ffff127224 */ /* 0x000fc600078e001e */
[----:B------:R-:W-:Y:S02]  /*1a10*/  SEL R19, R7, R22, !P1 ;  /* 0x0000001607137207 */ /* 0x000fe40004800000 */
[----:B------:R-:W-:-:S07]  /*1a20*/  SEL R22, R22, R7, !P1 ;  /* 0x0000000716167207 */ /* 0x000fce0004800000 */
.L_x_13:
[----:B------:R-:W-:Y:S05]  /*1a30*/  @!P2 BRA `(.L_x_16) ;  /* 0x00000000000ca947 */ /* 0x000fea0003800000 */
[----:B------:R-:W-:Y:S01]  /*1a40*/  UCGABAR_WAIT ;  /* 0x0000000000007dc7 */ /* 0x000fe20008000000 */
[----:B------:R-:W-:Y:S01]  /*1a50*/  CCTL.IVALL ;  /* 0x00000000ff00798f */ /* 0x000fe20002000000 */
[----:B------:R-:W-:Y:S05]  /*1a60*/  BRA `(.L_x_17) ;  /* 0x0000000000047947 */ /* 0x000fea0003800000 */
.L_x_16:
[----:B------:R-:W-:Y:S06]  /*1a70*/  BAR.SYNC.DEFER_BLOCKING 0x0 ;  /* 0x0000000000007b1d */ /* 0x000fec0000010000 */
.L_x_17:
[----:B------:R-:W-:Y:S05]  /*1a80*/  @!P4 BRA `(.L_x_18) ;  /* 0x0000002c00ecc947 */ /* 0x000fea0003800000 */
[----:B------:R-:W-:-:S13]  /*1a90*/  ISETP.GT.U32.AND P0, PT, R36, 0x1, PT ;  /* 0x000000012400780c */ /* 0x000fda0003f04070 */
[----:B------:R-:W-:Y:S05]  /*1aa0*/  @P0 EXIT ;  /* 0x000000000000094d */ /* 0x000fea0003800000 */
.L_x_19:
[----:B------:R-:W-:-:S08]  /*1ab0*/  NOP ;  /* 0x0000000000007918 */ /* 0x000fd00000000000 */
[----:B------:R-:W1:Y:S02]  /*1ac0*/  USETMAXREG.TRY_ALLOC.CTAPOOL UP0, 0xe8 ;  /* 0x000000e8000079c8 */ /* 0x000e640008000600 */
[----:B-1----:R-:W-:-:S13]  /*1ad0*/  PLOP3.LUT P0, PT, PT, PT, UP0, 0x80, 0x0 ;  /* 0x000000000000781c */ /* 0x002fda0003f0f008 */
[----:B------:R-:W-:Y:S05]  /*1ae0*/  @!P0 BRA `(.L_x_19) ;  /* 0xfffffffc00f08947 */ /* 0x000fea000383ffff */
[----:B------:R-:W-:-:S13]  /*1af0*/  LOP3.LUT P0, RZ, R3, 0xff, RZ, 0xc0, !PT ;  /* 0x000000ff03ff7812 */ /* 0x000fda000780c0ff */
[----:B------:R-:W-:Y:S05]  /*1b00*/  @!P0 EXIT ;  /* 0x000000000000894d */ /* 0x000fea0003800000 */
[----:B------:R-:W2:Y:S01]  /*1b10*/  LDL.64 R10, [R1] ;  /* 0x00000000010a7983 */ /* 0x000ea20000100a00 */
[----:B------:R-:W1:Y:S01]  /*1b20*/  S2UR UR4, SR_CgaCtaId ;  /* 0x00000000000479c3 */ /* 0x000e620000008800 */
[CC--:B------:R-:W-:Y:S01]  /*1b30*/  LEA.HI R3, R8.reuse, R5.reuse, RZ, 0x2 ;  /* 0x0000000508037211 */ /* 0x0c0fe200078f10ff */
[----:B------:R-:W-:Y:S01]  /*1b40*/  UMOV UR41, 0x400 ;  /* 0x0000040000297882 */ /* 0x000fe20000000000 */
[----:B------:R-:W-:Y:S01]  /*1b50*/  LEA.HI R8, R8, R5, RZ, 0x5 ;  /* 0x0000000508087211 */ /* 0x000fe200078f28ff */
[----:B------:R-:W-:Y:S01]  /*1b60*/  UISETP.LT.AND UP0, UPT, UR40, 0x1, UPT ;  /* 0x000000012800788c */ /* 0x000fe2000bf01270 */
[--C-:B------:R-:W-:Y:S01]  /*1b70*/  SHF.R.S32.HI R60, RZ, 0x2, R3.reuse ;  /* 0x00000002ff3c7819 */ /* 0x100fe20000011403 */
[----:B------:R-:W-:Y:S01]  /*1b80*/  UIADD3 UR5, UR43, -0x1, URZ ;  /* 0xffffffff2b057890 */ /* 0x000fe2000fffe03f */
[----:B------:R-:W-:Y:S01]  /*1b90*/  SHF.R.S32.HI R7, RZ, 0x1f, R3 ;  /* 0x0000001fff077819 */ /* 0x000fe20000011403 */
[----:B------:R-:W3:Y:S01]  /*1ba0*/  LDC R66, c[0x0][0x658] ;  /* 0x00019600ff427b82 */ /* 0x000ee20000000800 */
[----:B------:R-:W-:Y:S01]  /*1bb0*/  LOP3.LUT R4, R3, 0xfffffffc, RZ, 0xc0, !PT ;  /* 0xfffffffc03047812 */ /* 0x000fe200078ec0ff */
[----:B------:R-:W-:Y:S01]  /*1bc0*/  USEL UR42, UR40, 0x1, UP0 ;  /* 0x00000001282a7887 */ /* 0x000fe20008000000 */
[----:B------:R-:W-:Y:S01]  /*1bd0*/  LEA.HI R7, R7, R60, RZ, 0x3 ;  /* 0x0000003c07077211 */ /* 0x000fe200078f18ff */
[----:B------:R-:W-:Y:S01]  /*1be0*/  UISETP.NE.AND UP0, UPT, UR5, URZ, UPT ;  /* 0x0000003f0500728c */ /* 0x000fe2000bf05270 */
[----:B------:R-:W-:Y:S01]  /*1bf0*/  SHF.R.S32.HI R3, RZ, 0x5, R8 ;  /* 0x00000005ff037819 */ /* 0x000fe20000011408 */
[----:B------:R-:W-:Y:S01]  /*1c00*/  IMAD.IADD R4, R5, 0x1, -R4 ;  /* 0x0000000105047824 */ /* 0x000fe200078e0a04 */
[----:B------:R-:W-:Y:S01]  /*1c10*/  LOP3.LUT R7, R7, 0xfffffff8, RZ, 0xc0, !PT ;  /* 0xfffffff807077812 */ /* 0x000fe200078ec0ff */
[----:B------:R-:W4:Y:S01]  /*1c20*/  LDC.64 R64, c[0x0][0x5c8] ;  /* 0x00017200ff407b82 */ /* 0x000f220000000a00 */
[----:B------:R-:W-:Y:S01]  /*1c30*/  USEL UR7, URZ, 0x1, UP0 ;  /* 0x000000013f077887 */ /* 0x000fe20008000000 */
[----:B------:R-:W-:Y:S01]  /*1c40*/  IMAD.SHL.U32 R62, R4, 0x2, RZ ;  /* 0x00000002043e7824 */ /* 0x000fe200078e00ff */
[----:B------:R-:W-:Y:S01]  /*1c50*/  ULDC UR8, c[0x0][0x284] ;  /* 0x0000a10000087ab9 */ /* 0x000fe20000000800 */
[----:B------:R-:W-:Y:S01]  /*1c60*/  IMAD.IADD R60, R60, 0x1, -R7 ;  /* 0x000000013c3c7824 */ /* 0x000fe200078e0a07 */
[----:B------:R-:W-:Y:S01]  /*1c70*/  LOP3.LUT R73, R23, 0x1, RZ, 0xfc, !PT ;  /* 0x0000000117497812 */ /* 0x000fe200078efcff */
[----:B------:R-:W-:Y:S01]  /*1c80*/  IMAD.MOV.U32 R7, RZ, RZ, 0x1 ;  /* 0x00000001ff077424 */ /* 0x000fe200078e00ff */
[----:B------:R-:W-:Y:S01]  /*1c90*/  SHF.R.S32.HI R63, RZ, 0x1f, R62 ;  /* 0x0000001fff3f7819 */ /* 0x000fe2000001143e */
[----:B------:R-:W0:Y:S01]  /*1ca0*/  LDC R5, c[0x0][0x288] ;  /* 0x0000a200ff057b82 */ /* 0x000e220000000800 */
[--C-:B------:R-:W-:Y:S01]  /*1cb0*/  SHF.R.S32.HI R61, RZ, 0x1f, R60.reuse ;  /* 0x0000001fff3d7819 */ /* 0x100fe2000001143c */
[----:B-1----:R-:W-:Y:S01]  /*1cc0*/  ULEA UR41, UR4, UR41, 0x18 ;  /* 0x0000002904297291 */ /* 0x002fe2000f8ec03f */
[C-C-:B------:R-:W-:Y:S01]  /*1cd0*/  IMAD R71, R3.reuse, -0x10, -R60.reuse ;  /* 0xfffffff003477824 */ /* 0x140fe200078e0a3c */
[----:B------:R-:W-:Y:S01]  /*1ce0*/  USHF.L.U32 UR4, UR5, 0x3, URZ ;  /* 0x0000000305047899 */ /* 0x000fe2000800063f */
[----:B------:R-:W-:Y:S01]  /*1cf0*/  IMAD.U32 R74, RZ, RZ, UR7 ;  /* 0x00000007ff4a7e24 */ /* 0x000fe2000f8e00ff */
[----:B------:R-:W-:Y:S01]  /*1d00*/  UIADD3 UR5, UR41, 0x480, URZ ;  /* 0x0000048029057890 */ /* 0x000fe2000fffe03f */
[----:B------:R-:W-:Y:S01]  /*1d10*/  IMAD.WIDE R60, R3, 0x10, R60 ;  /* 0x00000010033c7825 */ /* 0x000fe200078e023c */
[----:B------:R-:W1:Y:S01]  /*1d20*/  LDC R69, c[0x0][0x600] ;  /* 0x00018000ff457b82 */ /* 0x000e620000000800 */
[----:B------:R-:W-:-:S02]  /*1d30*/  UIADD3 UR6, UR41, 0x1c480, URZ ;  /* 0x0001c48029067890 */ /* 0x000fc4000fffe03f */
[----:B------:R-:W-:Y:S01]  /*1d40*/  IMAD.MOV.U32 R3, RZ, RZ, -0x1 ;  /* 0xffffffffff037424 */ /* 0x000fe200078e00ff */
[----:B------:R-:W-:Y:S01]  /*1d50*/  USHF.R.U32.HI UR5, URZ, 0x4, UR5 ;  /* 0x000000043f057899 */ /* 0x000fe20008011605 */
[----:B------:R-:W-:Y:S01]  /*1d60*/  VIADD R71, R71, UR8 ;  /* 0x0000000847477c36 */ /* 0x000fe20008000000 */
[----:B------:R-:W-:Y:S02]  /*1d70*/  USHF.R.U32.HI UR6, URZ, 0x4, UR6 ;  /* 0x000000043f067899 */ /* 0x000fe40008011606 */
[-C--:B---3--:R-:W-:Y:S01]  /*1d80*/  SHF.L.U32 R3, R3, R66.reuse, RZ ;  /* 0x0000004203037219 */ /* 0x088fe200000006ff */
[----:B------:R-:W-:Y:S01]  /*1d90*/  UIADD3 UR47, UR41, 0x390, URZ ;  /* 0x00000390292f7890 */ /* 0x000fe2000fffe03f */
[----:B----4-:R-:W-:Y:S01]  /*1da0*/  SHF.L.U64.HI R67, R64, 0x3, R65 ;  /* 0x0000000340437819 */ /* 0x010fe20000010241 */
[----:B------:R-:W-:Y:S01]  /*1db0*/  ULOP3.LUT UR4, UR4, 0x8, URZ, 0xc0, !UPT ;  /* 0x0000000804047892 */ /* 0x000fe2000f8ec03f */
[----:B------:R-:W-:Y:S01]  /*1dc0*/  SHF.L.U32 R66, R7, R66, RZ ;  /* 0x0000004207427219 */ /* 0x000fe200000006ff */
[----:B------:R-:W-:Y:S01]  /*1dd0*/  ULOP3.LUT UR5, UR5, 0x3fff, URZ, 0xc0, !UPT ;  /* 0x00003fff05057892 */ /* 0x000fe2000f8ec03f */
[----:B------:R-:W-:Y:S01]  /*1de0*/  LOP3.LUT R70, RZ, R3, RZ, 0x33, !PT ;  /* 0x00000003ff467212 */ /* 0x000fe200078e33ff */
[----:B------:R-:W-:Y:S01]  /*1df0*/  ULOP3.LUT UR6, UR6, 0x3fff, URZ, 0xc0, !UPT ;  /* 0x00003fff06067892 */ /* 0x000fe2000f8ec03f */
[----:B0-----:R-:W-:Y:S01]  /*1e00*/  IMAD R65, R4, -0x2, R5 ;  /* 0xfffffffe04417824 */ /* 0x001fe200078e0205 */
[----:B------:R-:W-:-:S02]  /*1e10*/  USHF.L.U32 UR48, UR40, 0x1, URZ ;  /* 0x0000000128307899 */ /* 0x000fc4000800063f */
[----:B------:R-:W-:Y:S02]  /*1e20*/  UIADD3 UR42, -UR42, UR40, URZ ;  /* 0x000000282a2a7290 */ /* 0x000fe4000fffe13f */
[----:B------:R-:W-:Y:S02]  /*1e30*/  ULEA UR43, UR43, UR47, 0x3 ;  /* 0x0000002f2b2b7291 */ /* 0x000fe4000f8e183f */
[----:B------:R-:W-:Y:S01]  /*1e40*/  ULOP3.LUT UR49, UR4, 0x8, URZ, 0x3c, !UPT ;  /* 0x0000000804317892 */ /* 0x000fe2000f8e3c3f */
[----:B-1----:R-:W-:Y:S01]  /*1e50*/  VIADD R69, R69, 0xffffffff ;  /* 0xffffffff45457836 */ /* 0x002fe20000000000 */
[----:B------:R-:W-:Y:S02]  /*1e60*/  ULOP3.LUT UR44, UR4, 0x18, URZ, 0x3c, !UPT ;  /* 0x00000018042c7892 */ /* 0x000fe4000f8e3c3f */
[----:B------:R-:W-:Y:S02]  /*1e70*/  ULOP3.LUT UR45, UR5, 0x10000, URZ, 0xfc, !UPT ;  /* 0x00010000052d7892 */ /* 0x000fe4000f8efc3f */
[----:B------:R-:W-:Y:S01]  /*1e80*/  ULOP3.LUT UR46, UR6, 0x10000, URZ, 0xfc, !UPT ;  /* 0x00010000062e7892 */ /* 0x000fe2000f8efc3f */
[----:B--2---:R-:W-:-:S11]  /*1e90*/  SHF.L.U64.HI R68, R10, 0x1, R0 ;  /* 0x000000010a447819 */ /* 0x004fd60000010200 */
.L_x_107:
[----:B------:R-:W-:-:S04]  /*1ea0*/  SHF.L.U32 R0, R74, 0x1f, RZ ;  /* 0x0000001f4a007819 */ /* 0x000fc800000006ff */
[----:B------:R-:W0:Y:S02]  /*1eb0*/  SYNCS.PHASECHK.TRANS64.TRYWAIT P0, [UR43+-0x8], R0 ;  /* 0xfffff800ff0075a7 */ /* 0x000e24000800016b */
[----:B0-----:R-:W-:Y:S05]  /*1ec0*/  @!P0 BRA `(.L_x_20) ;  /* 0x0000005800388947 */ /* 0x001fea0003800000 */
.L_x_181:
[----:B------:R-:W-:Y:S02]  /*1ed0*/  ULDC UR4, c[0x0][0x28c] ;  /* 0x0000a30000047ab9 */ /* 0x000fe40000000800 */
[----:B------:R-:W-:-:S13]  /*1ee0*/  ISETP.LT.AND P0, PT, RZ, UR4, PT ;  /* 0x00000004ff007c0c */ /* 0x000fda000bf01270 */
[----:B------:R-:W-:Y:S05]  /*1ef0*/  @P0 BRA `(.L_x_21) ;  /* 0x0000000000400947 */ /* 0x000fea0003800000 */
[----:B0-----:R-:W-:Y:S01]  /*1f00*/  MOV R0, 0x0 ;  /* 0x0000000000007802 */ /* 0x001fe20000000f00 */
[----:B------:R-:W-:Y:S01]  /*1f10*/  ULDC.64 UR4, c[0x4][0x68] ;  /* 0x01001a0000047ab9 */ /* 0x000fe20000000a00 */
[----:B------:R-:W-:Y:S01]  /*1f20*/  ULDC.64 UR6, c[0x4][0x8] ;  /* 0x0100020000067ab9 */ /* 0x000fe20000000a00 */
[----:B------:R-:W-:Y:S01]  /*1f30*/  IMAD.U32 R4, RZ, RZ, UR4 ;  /* 0x00000004ff047e24 */ /* 0x000fe2000f8e00ff */
[----:B------:R0:W1:Y:S01]  /*1f40*/  LDC.64 R14, c[0x4][R0] ;  /* 0x01000000000e7b82 */ /* 0x0000620000000a00 */
[----:B------:R-:W-:Y:S01]  /*1f50*/  IMAD.U32 R5, RZ, RZ, UR5 ;  /* 0x00000005ff057e24 */ /* 0x000fe2000f8e00ff */
[----:B------:R-:W-:Y:S01]  /*1f60*/  ULDC.64 UR4, c[0x4][0x70] ;  /* 0x01001c0000047ab9 */ /* 0x000fe20000000a00 */
[----:B------:R-:W-:Y:S02]  /*1f70*/  IMAD.U32 R10, RZ, RZ, UR6 ;  /* 0x00000006ff0a7e24 */ /* 0x000fe4000f8e00ff */
[----:B------:R-:W-:Y:S02]  /*1f80*/  IMAD.U32 R6, RZ, RZ, UR4 ;  /* 0x00000004ff067e24 */ /* 0x000fe4000f8e00ff */
[----:B------:R-:W-:-:S02]  /*1f90*/  IMAD.U32 R7, RZ, RZ, UR5 ;  /* 0x00000005ff077e24 */ /* 0x000fc4000f8e00ff */
[----:B------:R-:W-:Y:S02]  /*1fa0*/  IMAD.U32 R11, RZ, RZ, UR7 ;  /* 0x00000007ff0b7e24 */ /* 0x000fe4000f8e00ff */
[----:B------:R-:W-:Y:S02]  /*1fb0*/  IMAD.MOV.U32 R8, RZ, RZ, 0x1e1 ;  /* 0x000001e1ff087424 */ /* 0x000fe400078e00ff */
[----:B------:R-:W-:Y:S02]  /*1fc0*/  IMAD.MOV.U32 R12, RZ, RZ, 0x1 ;  /* 0x00000001ff0c7424 */ /* 0x000fe400078e00ff */
[----:B0-----:R-:W-:-:S07]  /*1fd0*/  IMAD.MOV.U32 R13, RZ, RZ, RZ ;  /* 0x000000ffff0d7224 */ /* 0x001fce00078e00ff */
[----:B------:R-:W-:-:S07]  /*1fe0*/  LEPC R20, `(.L_x_21) ;  /* 0x000000001014794e */ /* 0x000fce0000000000 */
[----:B-1---5:R-:W-:Y:S05]  /*1ff0*/  CALL.ABS.NOINC R14 ;  /* 0x000000000e007343 */ /* 0x022fea0003c00000 */
.L_x_21:
[----:B------:R-:W-:-:S13]  /*2000*/  ISETP.NE.AND P0, PT, R73, 0x3, PT ;  /* 0x000000034900780c */ /* 0x000fda0003f05270 */
[----:B------:R-:W-:Y:S05]  /*2010*/  @!P0 BRA `(.L_x_22) ;  /* 0x0000000000048947 */ /* 0x000fea0003800000 */
[----:B------:R-:W-:Y:S01]  /*2020*/  BPT.TRAP 0x1 ;  /* 0x000000040000795c */ /* 0x000fe20000300000 */
.L_x_22:
[----:B0-----:R-:W-:Y:S02]  /*2030*/  IMAD.U32 R3, RZ, RZ, UR39 ;  /* 0x00000027ff037e24 */ /* 0x001fe4000f8e00ff */
[----:B------:R-:W-:-:S03]  /*2040*/  IMAD.U32 R0, RZ, RZ, UR38 ;  /* 0x00000026ff007e24 */ /* 0x000fc6000f8e00ff */
[----:B------:R-:W-:Y:S02]  /*2050*/  LEA R3, R3, UR41, 0x3 ;  /* 0x0000002903037c11 */ /* 0x000fe4000f8e18ff */
[----:B------:R-:W-:-:S04]  /*2060*/  SHF.L.U32 R0, R0, 0x1f, RZ ;  /* 0x0000001f00007819 */ /* 0x000fc800000006ff */
[----:B------:R0:W1:Y:S01]  /*2070*/  SYNCS.PHASECHK.TRANS64.TRYWAIT P1, [R3+URZ], R0 ;  /* 0x00000000030075a7 */ /* 0x000062000802017f */
[----:B------:R-:W-:Y:S05]  /*2080*/  @!P0 BRA `(.L_x_23) ;  /* 0x0000000000048947 */ /* 0x000fea0003800000 */
[----:B------:R-:W-:Y:S01]  /*2090*/  BPT.TRAP 0x1 ;  /* 0x000000040000795c */ /* 0x000fe20000300000 */
.L_x_23:
[----:B-1----:R-:W-:Y:S05]  /*20a0*/  @P1 BRA `(.L_x_24) ;  /* 0x0000000000081947 */ /* 0x002fea0003800000 */
[----:B------:R-:W1:Y:S02]  /*20b0*/  SYNCS.PHASECHK.TRANS64.TRYWAIT P1, [R3+URZ], R0 ;  /* 0x00000000030075a7 */ /* 0x000e64000802017f */
[----:B-1----:R-:W-:Y:S05]  /*20c0*/  @!P1 BRA `(.L_x_25) ;  /* 0x0000005400d09947 */ /* 0x002fea0003800000 */
.L_x_24:
[----:B------:R-:W-:Y:S05]  /*20d0*/  WARPSYNC.ALL ;  /* 0x0000000000007948 */ /* 0x000fea0003800000 */
[----:B------:R-:W-:Y:S01]  /*20e0*/  ULEA UR4, UR39, UR45, 0x7 ;  /* 0x0000002d27047291 */ /* 0x000fe2000f8e383f */
[----:B------:R-:W-:Y:S01]  /*20f0*/  WARPGROUP.ARRIVE ;  /* 0x00000000000079c5 */ /* 0x000fe20000000000 */
[----:B------:R-:W-:Y:S01]  /*2100*/  ULEA UR6, UR39, UR46, 0x7 ;  /* 0x0000002e27067291 */ /* 0x000fe2000f8e383f */
[----:B01----:R-:W-:Y:S01]  /*2110*/  IMAD.U32 R0, RZ, RZ, UR42 ;  /* 0x0000002aff007e24 */ /* 0x003fe2000f8e00ff */
[----:B------:R-:W-:Y:S01]  /*2120*/  UMOV UR5, 0xc0000010 ;  /* 0xc000001000057882 */ /* 0x000fe20000000000 */
[----:B------:R-:W-:-:S03]  /*2130*/  UMOV UR7, 0xc0000010 ;  /* 0xc000001000077882 */ /* 0x000fc60000000000 */
[----:B------:R-:W-:-:S03]  /*2140*/  ISETP.GE.AND P1, PT, R0, 0x1, PT ;  /* 0x000000010000780c */ /* 0x000fc60003f26270 */
[----:B------:R-:W-:Y:S03]  /*2150*/  IGMMA.64x64x32.S8.S8 R24, gdesc[UR4], RZ, !UPT, gsb0 ;  /* 0x01e00000041879f1 */ /* 0x000fe6000c0410ff */
[----:B------:R-:W-:-:S07]  /*2160*/  WARPGROUP.DEPBAR.LE gsb0, 0x0 ;  /* 0x00008000000079c5 */ /* 0x000fce0000010000 */
[----:B------:R-:W-:Y:S05]  /*2170*/  @!P1 BRA `(.L_x_26) ;  /* 0x0000000000b89947 */ /* 0x000fea0003800000 */
[----:B------:R-:W-:Y:S01]  /*2180*/  UIADD3 UR4, UR39, 0x1, URZ ;  /* 0x0000000127047890 */ /* 0x000fe2000fffe03f */
[----:B------:R-:W-:Y:S02]  /*2190*/  IMAD.U32 R0, RZ, RZ, UR42 ;  /* 0x0000002aff007e24 */ /* 0x000fe4000f8e00ff */
[----:B------:R-:W-:Y:S01]  /*21a0*/  IMAD.U32 R3, RZ, RZ, UR39 ;  /* 0x00000027ff037e24 */ /* 0x000fe2000f8e00ff */
[----:B------:R-:W-:-:S04]  /*21b0*/  UISETP.NE.AND UP0, UPT, UR4, 0x38, UPT ;  /* 0x000000380400788c */ /* 0x000fc8000bf05270 */
[----:B------:R-:W-:Y:S02]  /*21c0*/  USEL UR5, URZ, 0x1, UP0 ;  /* 0x000000013f057887 */ /* 0x000fe40008000000 */
[----:B------:R-:W-:Y:S02]  /*21d0*/  USEL UR8, UR4, URZ, UP0 ;  /* 0x0000003f04087287 */ /* 0x000fe40008000000 */
[----:B------:R-:W-:-:S06]  /*21e0*/  ULOP3.LUT UR5, UR38, UR5, URZ, 0x3c, !UPT ;  /* 0x0000000526057292 */ /* 0x000fcc000f8e3c3f */
[----:B------:R-:W-:-:S07]  /*21f0*/  IMAD.U32 R6, RZ, RZ, UR5 ;  /* 0x00000005ff067e24 */ /* 0x000fce000f8e00ff */
.L_x_33:
[----:B------:R-:W-:Y:S05]  /*2200*/  @!P0 BRA `(.L_x_27) ;  /* 0x0000000000048947 */ /* 0x000fea0003800000 */
[----:B------:R-:W-:Y:S01]  /*2210*/  BPT.TRAP 0x1 ;  /* 0x000000040000795c */ /* 0x000fe20000300000 */
.L_x_27:
[----:B------:R-:W-:Y:S01]  /*2220*/  ULEA UR4, UR8, UR41, 0x3 ;  /* 0x0000002908047291 */ /* 0x000fe2000f8e183f */
[----:B------:R-:W-:-:S08]  /*2230*/  SHF.L.U32 R4, R6, 0x1f, RZ ;  /* 0x0000001f06047819 */ /* 0x000fd000000006ff */
[----:B------:R0:W1:Y:S01]  /*2240*/  SYNCS.PHASECHK.TRANS64.TRYWAIT P1, [UR4], R4 ;  /* 0x00000004ff0075a7 */ /* 0x0000620008020144 */
[----:B------:R-:W-:Y:S05]  /*2250*/  @!P0 BRA `(.L_x_28) ;  /* 0x0000000000048947 */ /* 0x000fea0003800000 */
[----:B------:R-:W-:Y:S01]  /*2260*/  BPT.TRAP 0x1 ;  /* 0x000000040000795c */ /* 0x000fe20000300000 */
.L_x_28:
[----:B-1----:R-:W-:Y:S05]  /*2270*/  @P1 BRA `(.L_x_29) ;  /* 0x0000000000081947 */ /* 0x002fea0003800000 */
[----:B------:R-:W1:Y:S02]  /*2280*/  SYNCS.PHASECHK.TRANS64.TRYWAIT P1, [UR4], R4 ;  /* 0x00000004ff0075a7 */ /* 0x000e640008020144 */
[----:B-1----:R-:W-:Y:S05]  /*2290*/  @!P1 BRA `(.L_x_30) ;  /* 0x0000005400709947 */ /* 0x002fea0003800000 */
.L_x_29:
[----:B------:R-:W-:Y:S01]  /*22a0*/  ULEA UR4, UR8, UR45, 0x7 ;  /* 0x0000002d08047291 */ /* 0x000fe2000f8e383f */
[----:B------:R-:W-:Y:S01]  /*22b0*/  WARPGROUP.ARRIVE ;  /* 0x00000000000079c5 */ /* 0x000fe20000000000 */
[----:B------:R-:W-:Y:S01]  /*22c0*/  ULEA UR6, UR8, UR46, 0x7 ;  /* 0x0000002e08067291 */ /* 0x000fe2000f8e383f */
[----:B------:R-:W-:Y:S01]  /*22d0*/  UMOV UR5, 0xc0000010 ;  /* 0xc000001000057882 */ /* 0x000fe20000000000 */
[----:B------:R-:W-:-:S07]  /*22e0*/  UMOV UR7, 0xc0000010 ;  /* 0xc000001000077882 */ /* 0x000fce0000000000 */
[----:B------:R-:W-:Y:S03]  /*22f0*/  IGMMA.64x64x32.S8.S8 R24, gdesc[UR4], R24, gsb0 ;  /* 0x01e00000041879f1 */ /* 0x000fe60008041018 */
[----:B------:R-:W-:Y:S02]  /*2300*/  WARPGROUP.DEPBAR.LE gsb0, 0x0 ;  /* 0x00008000000079c5 */ /* 0x000fe40000010000 */
[----:B------:R-:W-:Y:S05]  /*2310*/  @!P0 BRA `(.L_x_31) ;  /* 0x0000000000048947 */ /* 0x000fea0003800000 */
[----:B------:R-:W-:Y:S01]  /*2320*/  BPT.TRAP 0x1 ;  /* 0x000000040000795c */ /* 0x000fe20000300000 */
.L_x_31:
[----:B------:R-:W-:-:S13]  /*2330*/  ISETP.NE.AND P1, PT, R57, RZ, PT ;  /* 0x000000ff3900720c */ /* 0x000fda0003f25270 */
[----:B01----:R-:W-:-:S05]  /*2340*/  @P1 LEA R4, R3, UR41, 0x3 ;  /* 0x0000002903041c11 */ /* 0x003fca000f8e18ff */
[----:B------:R-:W-:-:S05]  /*2350*/  @P1 VIADD R5, R4, 0x1c0 ;  /* 0x000001c004051836 */ /* 0x000fca0000000000 */
[----:B------:R-:W-:-:S04]  /*2360*/  @P1 PRMT R5, R56, 0x654, R5 ;  /* 0x0000065438051816 */ /* 0x000fc80000000005 */
[----:B------:R0:W-:Y:S01]  /*2370*/  @P1 SYNCS.ARRIVE.TRANS64.RED.A1T0 RZ, [R5+URZ], RZ ;  /* 0x000000ff05ff19a7 */ /* 0x0001e2000810043f */
[----:B------:R-:W-:-:S13]  /*2380*/  ISETP.GT.U32.AND P1, PT, R23, 0x1, PT ;  /* 0x000000011700780c */ /* 0x000fda0003f24070 */
[----:B0-----:R-:W-:Y:S05]  /*2390*/  @P1 BRA `(.L_x_32) ;  /* 0x0000000000041947 */ /* 0x001fea0003800000 */
[----:B------:R-:W-:Y:S01]  /*23a0*/  BPT.TRAP 0x1 ;  /* 0x000000040000795c */ /* 0x000fe20000300000 */
.L_x_32:
[----:B------:R-:W-:Y:S01]  /*23b0*/  UIADD3 UR8, UR8, 0x1, URZ ;  /* 0x0000000108087890 */ /* 0x000fe2000fffe03f */
[C---:B------:R-:W-:Y:S01]  /*23c0*/  ISETP.GT.AND P2, PT, R0.reuse, 0x1, PT ;  /* 0x000000010000780c */ /* 0x040fe20003f44270 */
[----:B------:R-:W-:Y:S02]  /*23d0*/  VIADD R3, R3, 0x1 ;  /* 0x0000000103037836 */ /* 0x000fe40000000000 */
[----:B------:R-:W-:Y:S01]  /*23e0*/  UISETP.NE.AND UP0, UPT, UR8, 0x38, UPT ;  /* 0x000000380800788c */ /* 0x000fe2000bf05270 */
[----:B------:R-:W-:Y:S02]  /*23f0*/  VIADD R0, R0, 0xffffffff ;  /* 0xffffffff00007836 */ /* 0x000fe40000000000 */
[C---:B------:R-:W-:Y:S01]  /*2400*/  ISETP.NE.AND P1, PT, R3.reuse, 0x38, PT ;  /* 0x000000380300780c */ /* 0x040fe20003f25270 */
[----:B------:R-:W-:Y:S02]  /*2410*/  USEL UR4, URZ, 0x1, UP0 ;  /* 0x000000013f047887 */ /* 0x000fe40008000000 */
[----:B------:R-:W-:Y:S01]  /*2420*/  USEL UR8, UR8, URZ, UP0 ;  /* 0x0000003f08087287 */ /* 0x000fe20008000000 */
[----:B------:R-:W-:-:S03]  /*2430*/  SEL R3, R3, RZ, P1 ;  /* 0x000000ff03037207 */ /* 0x000fc60000800000 */
[----:B------:R-:W-:Y:S01]  /*2440*/  LOP3.LUT R6, R6, UR4, RZ, 0x3c, !PT ;  /* 0x0000000406067c12 */ /* 0x000fe2000f8e3cff */
[----:B------:R-:W-:Y:S07]  /*2450*/  @P2 BRA `(.L_x_33) ;  /* 0xfffffffc00682947 */ /* 0x000fee000383ffff */
.L_x_26:
[----:B------:R-:W0:Y:S01]  /*2460*/  LDC R0, c[0x0][0x28c] ;  /* 0x0000a300ff007b82 */ /* 0x000e220000000800 */
[----:B------:R-:W-:-:S04]  /*2470*/  IMAD.U32 R3, RZ, RZ, UR49 ;  /* 0x00000031ff037e24 */ /* 0x000fc8000f8e00ff */
[----:B------:R1:W-:Y:S01]  /*2480*/  SYNCS.ARRIVE.TRANS64.A1T0 RZ, [R3+UR47], RZ ;  /* 0x000000ff03ff79a7 */ /* 0x0003e2000810002f */
[----:B0-----:R-:W-:-:S13]  /*2490*/  ISETP.GE.AND P1, PT, R0, 0x1, PT ;  /* 0x000000010000780c */ /* 0x001fda0003f26270 */
[----:B-1----:R-:W-:Y:S05]  /*24a0*/  @!P1 BRA `(.L_x_34) ;  /* 0x0000000000449947 */ /* 0x002fea0003800000 */
[----:B------:R-:W-:Y:S05]  /*24b0*/  @!P0 BRA `(.L_x_35) ;  /* 0x0000000000048947 */ /* 0x000fea0003800000 */
[----:B------:R-:W-:Y:S01]  /*24c0*/  BPT.TRAP 0x1 ;  /* 0x000000040000795c */ /* 0x000fe20000300000 */
.L_x_35:
[----:B------:R-:W-:-:S13]  /*24d0*/  ISETP.NE.AND P0, PT, R57, RZ, PT ;  /* 0x000000ff3900720c */ /* 0x000fda0003f05270 */
[----:B------:R-:W-:-:S05]  /*24e0*/  VOTEU.ANY UP0, P0 ;  /* 0x00000000003f7886 */ /* 0x000fca0000000100 */
[----:B------:R-:W-:-:S06]  /*24f0*/  @UP0 UIADD3 UR4, UR39, UR42, URZ ;  /* 0x0000002a27040290 */ /* 0x000fcc000fffe03f */
[----:B------:R-:W-:Y:S02]  /*2500*/  IMAD.U32 R4, RZ, RZ, UR4 ;  /* 0x00000004ff047e24 */ /* 0x000fe4000f8e00ff */
[----:B------:R-:W-:-:S03]  /*2510*/  IMAD.U32 R3, RZ, RZ, UR4 ;  /* 0x00000004ff037e24 */ /* 0x000fc6000f8e00ff */
[----:B------:R-:W-:-:S05]  /*2520*/  @P0 SHF.R.U32.HI R4, RZ, 0x3, R4 ;  /* 0x00000003ff040819 */ /* 0x000fca0000011604 */
[----:B------:R-:W-:-:S04]  /*2530*/  @P0 IMAD.WIDE.U32 R4, R4, 0x24924925, RZ ;  /* 0x2492492504040825 */ /* 0x000fc800078e00ff */
[----:B------:R-:W-:-:S05]  /*2540*/  @P0 IMAD R4, R5, -0x38, R3 ;  /* 0xffffffc805040824 */ /* 0x000fca00078e0203 */
[----:B------:R-:W-:-:S05]  /*2550*/  @P0 LEA R4, R4, UR41, 0x3 ;  /* 0x0000002904040c11 */ /* 0x000fca000f8e18ff */
[----:B------:R-:W-:-:S05]  /*2560*/  @P0 VIADD R3, R4, 0x1c0 ;  /* 0x000001c004030836 */ /* 0x000fca0000000000 */
[----:B------:R-:W-:-:S04]  /*2570*/  @P0 PRMT R3, R56, 0x654, R3 ;  /* 0x0000065438030816 */ /* 0x000fc80000000003 */
[----:B------:R0:W-:Y:S01]  /*2580*/  @P0 SYNCS.ARRIVE.TRANS64.RED.A1T0 RZ, [R3+URZ], RZ ;  /* 0x000000ff03ff09a7 */ /* 0x0001e2000810043f */
[----:B------:R-:W-:-:S13]  /*2590*/  ISETP.GT.U32.AND P0, PT, R23, 0x1, PT ;  /* 0x000000011700780c */ /* 0x000fda0003f04070 */
[----:B0-----:R-:W-:Y:S05]  /*25a0*/  @P0 BRA `(.L_x_34) ;  /* 0x0000000000040947 */ /* 0x001fea0003800000 */
[----:B------:R-:W-:Y:S01]  /*25b0*/  BPT.TRAP 0x1 ;  /* 0x000000040000795c */ /* 0x000fe20000300000 */
.L_x_34:
[----:B------:R-:W-:Y:S01]  /*25c0*/  SHF.L.U32 R3, R74, 0x1f, RZ ;  /* 0x0000001f4a037819 */ /* 0x000fe200000006ff */
[----:B------:R-:W-:Y:S01]  /*25d0*/  UIADD3 UR39, UR39, UR48, URZ ;  /* 0x0000003027277290 */ /* 0x000fe2000fffe03f */
[----:B------:R-:W-:Y:S01]  /*25e0*/  IMAD.SHL.U32 R0, R22, 0x40, RZ ;  /* 0x0000004016007824 */ /* 0x000fe200078e00ff */
[----:B------:R-:W-:Y:S01]  /*25f0*/  UISETP.GE.U32.AND UP1, UPT, UR48, 0x38, UPT ;  /* 0x000000383000788c */ /* 0x000fe2000bf26070 */
[----:B------:R-:W0:Y:S01]  /*2600*/  SYNCS.PHASECHK.TRANS64.TRYWAIT P0, [UR43+0x8], R3 ;  /* 0x00000803ff0075a7 */ /* 0x000e22000800016b */
[----:B------:R-:W-:-:S04]  /*2610*/  UISETP.GT.U32.AND UP0, UPT, UR39, 0x37, UPT ;  /* 0x000000372700788c */ /* 0x000fc8000bf04070 */
[----:B------:R-:W-:-:S04]  /*2620*/  UISETP.LT.U32.AND UP0, UPT, UR48, 0x38, UP0 ;  /* 0x000000383000788c */ /* 0x000fc80008701070 */
[----:B------:R-:W-:Y:S02]  /*2630*/  USEL UR6, URZ, 0x1, !UP0 ;  /* 0x000000013f067887 */ /* 0x000fe4000c000000 */
[----:B------:R-:W-:Y:S02]  /*2640*/  @UP1 USHF.R.U32.HI UR4, URZ, 0x3, UR39 ;  /* 0x000000033f041899 */ /* 0x000fe40008011627 */
[----:B------:R-:W-:Y:S02]  /*2650*/  ULOP3.LUT UR38, UR38, UR6, URZ, 0x3c, !UPT ;  /* 0x0000000626267292 */ /* 0x000fe4000f8e3c3f */
[----:B------:R-:W-:-:S04]  /*2660*/  @UP1 UIMAD.WIDE.U32 UR4, UR4, 0x24924925, URZ ;  /* 0x24924925040418a5 */ /* 0x000fc8000f8e003f */
[----:B------:R-:W-:Y:S01]  /*2670*/  @UP1 ULOP3.LUT UR38, UR38, 0x1, UR5, 0x78, !UPT ;  /* 0x0000000126261892 */ /* 0x000fe2000f8e7805 */
[----:B0-----:R-:W-:Y:S11]  /*2680*/  @!P0 BRA `(.L_x_36) ;  /* 0x00000050008c8947 */ /* 0x001ff60003800000 */
.L_x_182:
[----:B------:R-:W-:Y:S01]  /*2690*/  ULDC UR4, c[0x0][0x284] ;  /* 0x0000a10000047ab9 */ /* 0x000fe20000000800 */
[----:B------:R-:W-:Y:S01]  /*26a0*/  IMAD.SHL.U32 R13, R19, 0x40, RZ ;  /* 0x00000040130d7824 */ /* 0x000fe200078e00ff */
[----:B------:R-:W-:Y:S01]  /*26b0*/  ISETP.GE.AND P0, PT, R0, UR4, PT ;  /* 0x0000000400007c0c */ /* 0x000fe2000bf06270 */
[----:B------:R-:W-:-:S03]  /*26c0*/  ULDC UR4, c[0x0][0x288] ;  /* 0x0000a20000047ab9 */ /* 0x000fc60000000800 */
[----:B------:R-:W-:-:S13]  /*26d0*/  ISETP.GE.OR P0, PT, R13, UR4, P0 ;  /* 0x000000040d007c0c */ /* 0x000fda0008706670 */
[----:B------:R-:W-:Y:S05]  /*26e0*/  @P0 BRA `(.L_x_37) ;  /* 0x0000001c00380947 */ /* 0x000fea0003800000 */
[----:B------:R-:W-:Y:S01]  /*26f0*/  SHF.R.S32.HI R11, RZ, 0x1f, R18 ;  /* 0x0000001fff0b7819 */ /* 0x000fe20000011412 */
[----:B------:R-:W-:Y:S01]  /*2700*/  ULDC.64 UR4, c[0x0][0x5d0] ;  /* 0x0001740000047ab9 */ /* 0x000fe20000000a00 */
[----:B------:R-:W-:Y:S01]  /*2710*/  SHF.R.S32.HI R10, RZ, 0x1f, R13 ;  /* 0x0000001fff0a7819 */ /* 0x000fe2000001140d */
[----:B0-----:R-:W-:Y:S01]  /*2720*/  IMAD.WIDE.U32 R4, R18, UR4, R62 ;  /* 0x0000000412047c25 */ /* 0x001fe2000f8e003e */
[----:B------:R-:W-:Y:S01]  /*2730*/  ULDC.64 UR6, c[0x0][0x5c8] ;  /* 0x0001720000067ab9 */ /* 0x000fe20000000a00 */
[----:B------:R-:W-:Y:S02]  /*2740*/  BSSY B0, `(.L_x_37) ;  /* 0x00001c8000007945 */ /* 0x000fe40003800000 */
[----:B------:R-:W-:Y:S01]  /*2750*/  IMAD R3, R11, UR4, RZ ;  /* 0x000000040b037c24 */ /* 0x000fe2000f8e02ff */
[----:B------:R-:W-:Y:S01]  /*2760*/  IADD3 R4, P0, R13, R4, RZ ;  /* 0x000000040d047210 */ /* 0x000fe20007f1e0ff */
[----:B------:R-:W-:-:S04]  /*2770*/  IMAD.WIDE R14, R22, 0x40, R60 ;  /* 0x00000040160e7825 */ /* 0x000fc800078e023c */
[----:B------:R-:W-:Y:S01]  /*2780*/  IMAD R3, R18, UR5, R3 ;  /* 0x0000000512037c24 */ /* 0x000fe2000f8e0203 */
[----:B------:R-:W-:Y:S01]  /*2790*/  ULDC.64 UR4, c[0x0][0x5c0] ;  /* 0x0001700000047ab9 */ /* 0x000fe20000000a00 */
[----:B------:R-:W-:Y:S02]  /*27a0*/  IMAD.IADD R22, R71, 0x1, -R0 ;  /* 0x0000000147167824 */ /* 0x000fe400078e0a00 */
[----:B------:R-:W-:Y:S01]  /*27b0*/  IMAD.IADD R75, R65, 0x1, -R13 ;  /* 0x00000001414b7824 */ /* 0x000fe200078e0a0d */
[----:B------:R-:W-:Y:S01]  /*27c0*/  IADD3.X R5, R10, R5, R3, P0, !PT ;  /* 0x000000050a057210 */ /* 0x000fe200007fe403 */
[----:B------:R-:W-:Y:S02]  /*27d0*/  IMAD R3, R15, UR6, RZ ;  /* 0x000000060f037c24 */ /* 0x000fe4000f8e02ff */
[----:B------:R-:W-:-:S04]  /*27e0*/  IMAD.WIDE.U32 R4, R14, UR6, R4 ;  /* 0x000000060e047c25 */ /* 0x000fc8000f8e0004 */
[----:B------:R-:W-:Y:S01]  /*27f0*/  IMAD R3, R14, UR7, R3 ;  /* 0x000000070e037c24 */ /* 0x000fe2000f8e0203 */
[----:B------:R-:W-:-:S04]  /*2800*/  IADD3 R6, P0, R4, UR4, RZ ;  /* 0x0000000404067c10 */ /* 0x000fc8000ff1e0ff */
[----:B------:R-:W-:Y:S02]  /*2810*/  IADD3.X R7, R5, UR5, R3, P0, !PT ;  /* 0x0000000505077c10 */ /* 0x000fe400087fe403 */
[----:B-----5:R-:W-:Y:S02]  /*2820*/  ISETP.NE.AND P0, PT, R59, RZ, PT ;  /* 0x000000ff3b00720c */ /* 0x020fe40003f05270 */
[----:B------:R-:W-:-:S05]  /*2830*/  LEA R4, P1, R64, R6, 0x3 ;  /* 0x0000000640047211 */ /* 0x000fca00078218ff */
[----:B------:R-:W-:-:S06]  /*2840*/  IMAD.X R5, R67, 0x1, R7, P1 ;  /* 0x0000000143057824 */ /* 0x000fcc00008e0607 */
[----:B------:R-:W-:Y:S05]  /*2850*/  @!P0 BRA `(.L_x_38) ;  /* 0x0000001400188947 */ /* 0x000fea0003800000 */
[----:B------:R-:W0:Y:S01]  /*2860*/  LDC.64 R20, c[0x0][0x5b0] ;  /* 0x00016c00ff147b82 */ /* 0x000e220000000a00 */
[----:B------:R-:W-:Y:S01]  /*2870*/  ULDC.64 UR4, c[0x0][0x5b8] ;  /* 0x00016e0000047ab9 */ /* 0x000fe20000000a00 */
[----:B------:R-:W-:Y:S01]  /*2880*/  ISETP.GE.AND P3, PT, R75, 0x1, PT ;  /* 0x000000014b00780c */ /* 0x000fe20003f66270 */
[----:B------:R-:W-:Y:S01]  /*2890*/  IMAD.WIDE.U32 R8, R18, UR4, R62 ;  /* 0x0000000412087c25 */ /* 0x000fe2000f8e003e */
[----:B------:R-:W-:Y:S02]  /*28a0*/  BSSY B1, `(.L_x_39) ;  /* 0x000000e000017945 */ /* 0x000fe40003800000 */
[----:B------:R-:W-:Y:S01]  /*28b0*/  ISETP.LT.OR P1, PT, R22, 0x1, !P3 ;  /* 0x000000011600780c */ /* 0x000fe20005f21670 */
[----:B------:R-:W-:Y:S01]  /*28c0*/  IMAD R3, R11, UR4, RZ ;  /* 0x000000040b037c24 */ /* 0x000fe2000f8e02ff */
[----:B------:R-:W1:Y:S01]  /*28d0*/  LDC.64 R76, c[0x0][0x5a8] ;  /* 0x00016a00ff4c7b82 */ /* 0x000e620000000a00 */
[----:B------:R-:W-:Y:S02]  /*28e0*/  IADD3 R12, P0, R13, R8, RZ ;  /* 0x000000080d0c7210 */ /* 0x000fe40007f1e0ff */
[----:B------:R-:W-:-:S05]  /*28f0*/  IMAD R3, R18, UR5, R3 ;  /* 0x0000000512037c24 */ /* 0x000fca000f8e0203 */
[----:B------:R-:W-:Y:S01]  /*2900*/  IADD3.X R13, R10, R9, R3, P0, !PT ;  /* 0x000000090a0d7210 */ /* 0x000fe200007fe403 */
[-C--:B0-----:R-:W-:Y:S02]  /*2910*/  IMAD R0, R15, R20.reuse, RZ ;  /* 0x000000140f007224 */ /* 0x081fe400078e02ff */
[----:B------:R-:W-:-:S04]  /*2920*/  IMAD.WIDE.U32 R8, R14, R20, R12 ;  /* 0x000000140e087225 */ /* 0x000fc800078e000c */
[----:B------:R-:W-:Y:S01]  /*2930*/  IMAD R19, R14, R21, R0 ;  /* 0x000000150e137224 */ /* 0x000fe200078e0200 */
[----:B-1----:R-:W-:-:S04]  /*2940*/  IADD3 R8, P0, R8, R76, RZ ;  /* 0x0000004c08087210 */ /* 0x002fc80007f1e0ff */
[----:B------:R-:W-:Y:S01]  /*2950*/  IADD3.X R9, R77, R9, R19, P0, !PT ;  /* 0x000000094d097210 */ /* 0x000fe200007fe413 */
[----:B------:R-:W-:Y:S08]  /*2960*/  @P1 BRA `(.L_x_40) ;  /* 0x0000000000041947 */ /* 0x000ff00003800000 */
[----:B------:R0:W5:Y:S02]  /*2970*/  LDG.E.U8 R72, desc[UR36][R8.64] ;  /* 0x0000002408487981 */ /* 0x000164000c1e1100 */
.L_x_40:
[----:B------:R-:W-:Y:S05]  /*2980*/  BSYNC B1 ;  /* 0x0000000000017941 */ /* 0x000fea0003800000 */
.L_x_39:
[----:B-----5:R-:W-:Y:S01]  /*2990*/  LOP3.LUT R0, R72, 0xffff, RZ, 0xc0, !PT ;  /* 0x0000ffff48007812 */ /* 0x020fe200078ec0ff */
[----:B------:R-:W-:Y:S01]  /*29a0*/  IMAD.SHL.U32 R10, R20, 0x8, RZ ;  /* 0x00000008140a7824 */ /* 0x000fe200078e00ff */
[----:B------:R-:W-:Y:S01]  /*29b0*/  ISETP.GE.AND P2, PT, R75, 0x2, PT ;  /* 0x000000024b00780c */ /* 0x000fe20003f46270 */
[----:B------:R-:W-:Y:S01]  /*29c0*/  BSSY B1, `(.L_x_41) ;  /* 0x000000e000017945 */ /* 0x000fe20003800000 */
[----:B------:R-:W-:Y:S02]  /*29d0*/  PRMT R0, R0, 0x8880, RZ ;  /* 0x0000888000007816 */ /* 0x000fe400000000ff */
[----:B------:R-:W-:Y:S02]  /*29e0*/  ISETP.LT.OR P0, PT, R22, 0x1, !P2 ;  /* 0x000000011600780c */ /* 0x000fe40005701670 */
[----:B------:R-:W-:Y:S01]  /*29f0*/  SHF.L.U64.HI R11, R20, 0x3, R21 ;  /* 0x00000003140b7819 */ /* 0x000fe20000010215 */
[----:B------:R-:W-:-:S04]  /*2a00*/  IMAD R3, R0, R59, RZ ;  /* 0x0000003b00037224 */ /* 0x000fc800078e02ff */
[----:B------:R-:W-:Y:S02]  /*2a10*/  @!P1 IMAD R15, R24, R58, R3 ;  /* 0x0000003a180f9224 */ /* 0x000fe400078e0203 */
[----:B------:R-:W-:-:S03]  /*2a20*/  IMAD.WIDE.U32 R10, R14, R20, R10 ;  /* 0x000000140e0a7225 */ /* 0x000fc600078e000a */
[----:B------:R1:W-:Y:S01]  /*2a30*/  @!P1 STG.E.U8 desc[UR36][R6.64], R15 ;  /* 0x0000000f06009986 */ /* 0x0003e2000c101124 */
[----:B------:R-:W-:Y:S01]  /*2a40*/  IMAD.IADD R14, R19, 0x1, R11 ;  /* 0x00000001130e7824 */ /* 0x000fe200078e020b */
[----:B------:R-:W-:Y:S01]  /*2a50*/  IADD3 R10, P4, P5, R12, R76, R10 ;  /* 0x0000004c0c0a7210 */ /* 0x000fe20007d9e00a */
[----:B------:R-:W-:-:S12]  /*2a60*/  @P0 BRA `(.L_x_42) ;  /* 0x00000000000c0947 */ /* 0x000fd80003800000 */
[----:B------:R-:W2:Y:S02]  /*2a70*/  LDG.E.U8 R72, desc[UR36][R8.64+0x1] ;  /* 0x0000012408487981 */ /* 0x000ea4000c1e1100 */
[----:B--2---:R-:W-:-:S05]  /*2a80*/  PRMT R0, R72, 0x8880, RZ ;  /* 0x0000888048007816 */ /* 0x004fca00000000ff */
[----:B------:R-:W-:-:S07]  /*2a90*/  IMAD R3, R0, R59, RZ ;  /* 0x0000003b00037224 */ /* 0x000fce00078e02ff */
.L_x_42:
[----:B------:R-:W-:Y:S05]  /*2aa0*/  BSYNC B1 ;  /* 0x0000000000017941 */ /* 0x000fea0003800000 */
.L_x_41:
[C---:B------:R-:W-:Y:S01]  /*2ab0*/  ISETP.LT.OR P3, PT, R22.reuse, 0x9, !P3 ;  /* 0x000000091600780c */ /* 0x040fe20005f61670 */
[----:B------:R-:W-:Y:S01]  /*2ac0*/  @!P0 IMAD R25, R25, R58, R3 ;  /* 0x0000003a19198224 */ /* 0x000fe200078e0203 */
[----:B------:R-:W-:Y:S01]  /*2ad0*/  ISETP.GE.AND P1, PT, R75, 0x9, PT ;  /* 0x000000094b00780c */ /* 0x000fe20003f26270 */
[----:B------:R-:W-:Y:S01]  /*2ae0*/  BSSY B1, `(.L_x_43) ;  /* 0x000000b000017945 */ /* 0x000fe20003800000 */
[----:B------:R-:W-:Y:S02]  /*2af0*/  IADD3.X R11, R13, R77, R14, P4, P5 ;  /* 0x0000004d0d0b7210 */ /* 0x000fe400027ea40e */
[----:B------:R2:W-:Y:S01]  /*2b00*/  @!P0 STG.E.U8 desc[UR36][R6.64+0x1], R25 ;  /* 0x0000011906008986 */ /* 0x0005e2000c101124 */
[----:B------:R-:W-:Y:S02]  /*2b10*/  ISETP.GE.AND P0, PT, R75, 0xa, PT ;  /* 0x0000000a4b00780c */ /* 0x000fe40003f06270 */
[C---:B------:R-:W-:Y:S02]  /*2b20*/  ISETP.LT.OR P2, PT, R22.reuse, 0x9, !P2 ;  /* 0x000000091600780c */ /* 0x040fe40005741670 */
[----:B------:R-:W-:-:S02]  /*2b30*/  ISETP.LT.OR P5, PT, R22, 0x1, !P1 ;  /* 0x000000011600780c */ /* 0x000fc40004fa1670 */
[----:B------:R-:W-:Y:S01]  /*2b40*/  ISETP.LT.OR P4, PT, R22, 0x1, !P0 ;  /* 0x000000011600780c */ /* 0x000fe20004781670 */
[----:B------:R-:W-:-:S12]  /*2b50*/  @P3 BRA `(.L_x_44) ;  /* 0x00000000000c3947 */ /* 0x000fd80003800000 */
[----:B------:R-:W3:Y:S02]  /*2b60*/  LDG.E.U8 R72, desc[UR36][R10.64] ;  /* 0x000000240a487981 */ /* 0x000ee4000c1e1100 */
[----:B---3--:R-:W-:-:S05]  /*2b70*/  PRMT R0, R72, 0x8880, RZ ;  /* 0x0000888048007816 */ /* 0x008fca00000000ff */
[----:B------:R-:W-:-:S07]  /*2b80*/  IMAD R3, R0, R59, RZ ;  /* 0x0000003b00037224 */ /* 0x000fce00078e02ff */
.L_x_44:
[----:B------:R-:W-:Y:S05]  /*2b90*/  BSYNC B1 ;  /* 0x0000000000017941 */ /* 0x000fea0003800000 */
.L_x_43:
[----:B------:R-:W-:Y:S01]  /*2ba0*/  @!P3 IMAD R13, R26, R58, R3 ;  /* 0x0000003a1a0db224 */ /* 0x000fe200078e0203 */
[----:B------:R-:W-:Y:S04]  /*2bb0*/  BSSY B1, `(.L_x_45) ;  /* 0x0000006000017945 */ /* 0x000fe80003800000 */
[----:B------:R3:W-:Y:S01]  /*2bc0*/  @!P3 STG.E.U8 desc[UR36][R4.64], R13 ;  /* 0x0000000d0400b986 */ /* 0x0007e2000c101124 */
[----:B------:R-:W-:Y:S05]  /*2bd0*/  @P2 BRA `(.L_x_46) ;  /* 0x00000000000c2947 */ /* 0x000fea0003800000 */
[----:B------:R-:W4:Y:S02]  /*2be0*/  LDG.E.U8 R72, desc[UR36][R10.64+0x1] ;  /* 0x000001240a487981 */ /* 0x000f24000c1e1100 */
[----:B----4-:R-:W-:-:S05]  /*2bf0*/  PRMT R0, R72, 0x8880, RZ ;  /* 0x0000888048007816 */ /* 0x010fca00000000ff */
[----:B------:R-:W-:-:S07]  /*2c00*/  IMAD R3, R0, R59, RZ ;  /* 0x0000003b00037224 */ /* 0x000fce00078e02ff */
.L_x_46:
[----:B------:R-:W-:Y:S05]  /*2c10*/  BSYNC B1 ;  /* 0x0000000000017941 */ /* 0x000fea0003800000 */
.L_x_45:
[----:B------:R-:W-:Y:S01]  /*2c20*/  @!P2 IMAD R27, R27, R58, R3 ;  /* 0x0000003a1b1ba224 */ /* 0x000fe200078e0203 */
[----:B------:R-:W-:Y:S04]  /*2c30*/  BSSY B1, `(.L_x_47) ;  /* 0x0000006000017945 */ /* 0x000fe80003800000 */
[----:B------:R4:W-:Y:S01]  /*2c40*/  @!P2 STG.E.U8 desc[UR36][R4.64+0x1], R27 ;  /* 0x0000011b0400a986 */ /* 0x0009e2000c101124 */
[----:B------:R-:W-:Y:S05]  /*2c50*/  @P5 BRA `(.L_x_48) ;  /* 0x00000000000c5947 */ /* 0x000fea0003800000 */
[----:B------:R-:W5:Y:S02]  /*2c60*/  LDG.E.U8 R72, desc[UR36][R8.64+0x8] ;  /* 0x0000082408487981 */ /* 0x000f64000c1e1100 */
[----:B-----5:R-:W-:-:S05]  /*2c70*/  PRMT R0, R72, 0x8880, RZ ;  /* 0x0000888048007816 */ /* 0x020fca00000000ff */
[----:B------:R-:W-:-:S07]  /*2c80*/  IMAD R3, R0, R59, RZ ;  /* 0x0000003b00037224 */ /* 0x000fce00078e02ff */
.L_x_48:
[----:B------:R-:W-:Y:S05]  /*2c90*/  BSYNC B1 ;  /* 0x0000000000017941 */ /* 0x000fea0003800000 */
.L_x_47:
[----:B---3--:R-:W-:Y:S01]  /*2ca0*/  @!P5 IMAD R13, R28, R58, R3 ;  /* 0x0000003a1c0dd224 */ /* 0x008fe200078e0203 */
[----:B------:R-:W-:Y:S04]  /*2cb0*/  BSSY B1, `(.L_x_49) ;  /* 0x0000006000017945 */ /* 0x000fe80003800000 */
[----:B------:R3:W-:Y:S01]  /*2cc0*/  @!P5 STG.E.U8 desc[UR36][R6.64+0x8], R13 ;  /* 0x0000080d0600d986 */ /* 0x0007e2000c101124 */
[----:B------:R-:W-:Y:S05]  /*2cd0*/  @P4 BRA `(.L_x_50) ;  /* 0x00000000000c4947 */ /* 0x000fea0003800000 */
[----:B------:R-:W5:Y:S02]  /*2ce0*/  LDG.E.U8 R72, desc[UR36][R8.64+0x9] ;  /* 0x0000092408487981 */ /* 0x000f64000c1e1100 */
[----:B-----5:R-:W-:-:S05]  /*2cf0*/  PRMT R0, R72, 0x8880, RZ ;  /* 0x0000888048007816 */ /* 0x020fca00000000ff */
[----:B------:R-:W-:-:S07]  /*2d00*/  IMAD R3, R0, R59, RZ ;  /* 0x0000003b00037224 */ /* 0x000fce00078e02ff */
.L_x_50:
[----:B------:R-:W-:Y:S05]  /*2d10*/  BSYNC B1 ;  /* 0x0000000000017941 */ /* 0x000fea0003800000 */
.L_x_49:
[C---:B------:R-:W-:Y:S01]  /*2d20*/  ISETP.LT.OR P1, PT, R22.reuse, 0x9, !P1 ;  /* 0x000000091600780c */ /* 0x040fe20004f21670 */
[----:B------:R-:W-:Y:S01]  /*2d30*/  @!P4 IMAD R29, R29, R58, R3 ;  /* 0x0000003a1d1dc224 */ /* 0x000fe200078e0203 */
[C---:B------:R-:W-:Y:S01]  /*2d40*/  ISETP.GE.AND P3, PT, R75.reuse, 0x11, PT ;  /* 0x000000114b00780c */ /* 0x040fe20003f66270 */
[----:B------:R-:W-:Y:S01]  /*2d50*/  BSSY B1, `(.L_x_51) ;  /* 0x000000a000017945 */ /* 0x000fe20003800000 */
[----:B------:R-:W-:Y:S02]  /*2d60*/  ISETP.GE.AND P2, PT, R75, 0x12, PT ;  /* 0x000000124b00780c */ /* 0x000fe40003f46270 */
[----:B------:R0:W-:Y:S01]  /*2d70*/  @!P4 STG.E.U8 desc[UR36][R6.64+0x9], R29 ;  /* 0x0000091d0600c986 */ /* 0x0001e2000c101124 */
[C---:B------:R-:W-:Y:S02]  /*2d80*/  ISETP.LT.OR P0, PT, R22.reuse, 0x9, !P0 ;  /* 0x000000091600780c */ /* 0x040fe40004701670 */
[C---:B------:R-:W-:Y:S02]  /*2d90*/  ISETP.LT.OR P5, PT, R22.reuse, 0x1, !P3 ;  /* 0x000000011600780c */ /* 0x040fe40005fa1670 */
[----:B------:R-:W-:-:S02]  /*2da0*/  ISETP.LT.OR P4, PT, R22, 0x1, !P2 ;  /* 0x000000011600780c */ /* 0x000fc40005781670 */
[----:B------:R-:W-:Y:S11]  /*2db0*/  @P1 BRA `(.L_x_52) ;  /* 0x00000000000c1947 */ /* 0x000ff60003800000 */
[----:B------:R-:W5:Y:S02]  /*2dc0*/  LDG.E.U8 R72, desc[UR36][R10.64+0x8] ;  /* 0x000008240a487981 */ /* 0x000f64000c1e1100 */
[----:B-----5:R-:W-:-:S05]  /*2dd0*/  PRMT R0, R72, 0x8880, RZ ;  /* 0x0000888048007816 */ /* 0x020fca00000000ff */
[----:B------:R-:W-:-:S07]  /*2de0*/  IMAD R3, R0, R59, RZ ;  /* 0x0000003b00037224 */ /* 0x000fce00078e02ff */
.L_x_52:
[----:B------:R-:W-:Y:S05]  /*2df0*/  BSYNC B1 ;  /* 0x0000000000017941 */ /* 0x000fea0003800000 */
.L_x_51:
[----:B---3--:R-:W-:Y:S01]  /*2e00*/  @!P1 IMAD R13, R30, R58, R3 ;  /* 0x0000003a1e0d9224 */ /* 0x008fe200078e0203 */
[----:B------:R-:W-:Y:S04]  /*2e10*/  BSSY B1, `(.L_x_53) ;  /* 0x0000006000017945 */ /* 0x000fe80003800000 */
[----:B------:R3:W-:Y:S01]  /*2e20*/  @!P1 STG.E.U8 desc[UR36][R4.64+0x8], R13 ;  /* 0x0000080d04009986 */ /* 0x0007e2000c101124 */
[----:B------:R-:W-:Y:S05]  /*2e30*/  @P0 BRA `(.L_x_54) ;  /* 0x00000000000c0947 */ /* 0x000fea0003800000 */
[----:B------:R-:W5:Y:S02]  /*2e40*/  LDG.E.U8 R72, desc[UR36][R10.64+0x9] ;  /* 0x000009240a487981 */ /* 0x000f64000c1e1100 */
[----:B-----5:R-:W-:-:S05]  /*2e50*/  PRMT R0, R72, 0x8880, RZ ;  /* 0x0000888048007816 */ /* 0x020fca00000000ff */
[----:B------:R-:W-:-:S07]  /*2e60*/  IMAD R3, R0, R59, RZ ;  /* 0x0000003b00037224 */ /* 0x000fce00078e02ff */
.L_x_54:
[----:B------:R-:W-:Y:S05]  /*2e70*/  BSYNC B1 ;  /* 0x0000000000017941 */ /* 0x000fea0003800000 */
.L_x_53:
[----:B------:R-:W-:Y:S01]  /*2e80*/  @!P0 IMAD R31, R31, R58, R3 ;  /* 0x0000003a1f1f8224 */ /* 0x000fe200078e0203 */
[----:B------:R-:W-:Y:S04]  /*2e90*/  BSSY B1, `(.L_x_55) ;  /* 0x0000006000017945 */ /* 0x000fe80003800000 */
[----:B------:R0:W-:Y:S01]  /*2ea0*/  @!P0 STG.E.U8 desc[UR36][R4.64+0x9], R31 ;  /* 0x0000091f04008986 */ /* 0x0001e2000c101124 */
[----:B------:R-:W-:Y:S05]  /*2eb0*/  @P5 BRA `(.L_x_56) ;  /* 0x00000000000c5947 */ /* 0x000fea0003800000 */
[----:B------:R-:W5:Y:S02]  /*2ec0*/  LDG.E.U8 R72, desc[UR36][R8.64+0x10] ;  /* 0x0000102408487981 */ /* 0x000f64000c1e1100 */
[----:B-----5:R-:W-:-:S05]  /*2ed0*/  PRMT R0, R72, 0x8880, RZ ;  /* 0x0000888048007816 */ /* 0x020fca00000000ff */
[----:B------:R-:W-:-:S07]  /*2ee0*/  IMAD R3, R0, R59, RZ ;  /* 0x0000003b00037224 */ /* 0x000fce00078e02ff */
.L_x_56:
[----:B------:R-:W-:Y:S05]  /*2ef0*/  BSYNC B1 ;  /* 0x0000000000017941 */ /* 0x000fea0003800000 */
.L_x_55:
[----:B---3--:R-:W-:Y:S01]  /*2f00*/  @!P5 IMAD R13, R32, R58, R3 ;  /* 0x0000003a200dd224 */ /* 0x008fe200078e0203 */
[----:B------:R-:W-:Y:S04]  /*2f10*/  BSSY B1, `(.L_x_57) ;  /* 0x0000006000017945 */ /* 0x000fe80003800000 */
[----:B------:R3:W-:Y:S01]  /*2f20*/  @!P5 STG.E.U8 desc[UR36][R6.64+0x10], R13 ;  /* 0x0000100d0600d986 */ /* 0x0007e2000c101124 */
[----:B------:R-:W-:Y:S05]  /*2f30*/  @P4 BRA `(.L_x_58) ;  /* 0x00000000000c4947 */ /* 0x000fea0003800000 */
[----:B------:R-:W5:Y:S02]  /*2f40*/  LDG.E.U8 R72, desc[UR36][R8.64+0x11] ;  /* 0x0000112408487981 */ /* 0x000f64000c1e1100 */
[----:B-----5:R-:W-:-:S05]  /*2f50*/  PRMT R0, R72, 0x8880, RZ ;  /* 0x0000888048007816 */ /* 0x020fca00000000ff */
[----:B------:R-:W-:-:S07]  /*2f60*/  IMAD R3, R0, R59, RZ ;  /* 0x0000003b00037224 */ /* 0x000fce00078e02ff */
.L_x_58:
[----:B------:R-:W-:Y:S05]  /*2f70*/  BSYNC B1 ;  /* 0x0000000000017941 */ /* 0x000fea0003800000 */
.L_x_57:
        /* <DEDUP_REMOVED lines=13> */
.L_x_60:
[----:B------:R-:W-:Y:S05]  /*3050*/  BSYNC B1 ;  /* 0x0000000000017941 */ /* 0x000fea0003800000 */
.L_x_59:
[----:B---3--:R-:W-:Y:S01]  /*3060*/  @!P3 IMAD R13, R34, R58, R3 ;  /* 0x0000003a220db224 */ /* 0x008fe200078e0203 */
[----:B------:R-:W-:Y:S04]  /*3070*/  BSSY B1, `(.L_x_61) ;  /* 0x0000006000017945 */ /* 0x000fe80003800000 */
[----:B------:R3:W-:Y:S01]  /*3080*/  @!P3 STG.E.U8 desc[UR36][R4.64+0x10], R13 ;  /* 0x0000100d0400b986 */ /* 0x0007e2000c101124 */
[----:B------:R-:W-:Y:S05]  /*3090*/  @P2 BRA `(.L_x_62) ;  /* 0x00000000000c2947 */ /* 0x000fea0003800000 */
[----:B------:R-:W5:Y:S02]  /*30a0*/  LDG.E.U8 R72, desc[UR36][R10.64+0x11] ;  /* 0x000011240a487981 */ /* 0x000f64000c1e1100 */
[----:B-----5:R-:W-:-:S05]  /*30b0*/  PRMT R0, R72, 0x8880, RZ ;  /* 0x0000888048007816 */ /* 0x020fca00000000ff */
[----:B------:R-:W-:-:S07]  /*30c0*/  IMAD R3, R0, R59, RZ ;  /* 0x0000003b00037224 */ /* 0x000fce00078e02ff */
.L_x_62:
[----:B------:R-:W-:Y:S05]  /*30d0*/  BSYNC B1 ;  /* 0x0000000000017941 */ /* 0x000fea0003800000 */
.L_x_61:
[----:B------:R-:W-:Y:S01]  /*30e0*/  @!P2 IMAD R35, R35, R58, R3 ;  /* 0x0000003a2323a224 */ /* 0x000fe200078e0203 */
[----:B------:R-:W-:Y:S04]  /*30f0*/  BSSY B1, `(.L_x_63) ;  /* 0x0000006000017945 */ /* 0x000fe80003800000 */
[----:B------:R0:W-:Y:S01]  /*3100*/  @!P2 STG.E.U8 desc[UR36][R4.64+0x11], R35 ;  /* 0x000011230400a986 */ /* 0x0001e2000c101124 */
[----:B------:R-:W-:Y:S05]  /*3110*/  @P5 BRA `(.L_x_64) ;  /* 0x00000000000c5947 */ /* 0x000fea0003800000 */
[----:B------:R-:W5:Y:S02]  /*3120*/  LDG.E.U8 R72, desc[UR36][R8.64+0x18] ;  /* 0x0000182408487981 */ /* 0x000f64000c1e1100 */
[----:B-----5:R-:W-:-:S05]  /*3130*/  PRMT R0, R72, 0x8880, RZ ;  /* 0x0000888048007816 */ /* 0x020fca00000000ff */
[----:B------:R-:W-:-:S07]  /*3140*/  IMAD R3, R0, R59, RZ ;  /* 0x0000003b00037224 */ /* 0x000fce00078e02ff */
.L_x_64:
[----:B------:R-:W-:Y:S05]  /*3150*/  BSYNC B1 ;  /* 0x0000000000017941 */ /* 0x000fea0003800000 */
.L_x_63:
[----:B---3--:R-:W-:Y:S01]  /*3160*/  @!P5 IMAD R13, R36, R58, R3 ;  /* 0x0000003a240dd224 */ /* 0x008fe200078e0203 */
[----:B------:R-:W-:Y:S04]  /*3170*/  BSSY B1, `(.L_x_65) ;  /* 0x0000006000017945 */ /* 0x000fe80003800000 */
[----:B------:R3:W-:Y:S01]  /*3180*/  @!P5 STG.E.U8 desc[UR36][R6.64+0x18], R13 ;  /* 0x0000180d0600d986 */ /* 0x0007e2000c101124 */
[----:B------:R-:W-:Y:S05]  /*3190*/  @P4 BRA `(.L_x_66) ;  /* 0x00000000000c4947 */ /* 0x000fea0003800000 */
[----:B------:R-:W5:Y:S02]  /*31a0*/  LDG.E.U8 R72, desc[UR36][R8.64+0x19] ;  /* 0x0000192408487981 */ /* 0x000f64000c1e1100 */
[----:B-----5:R-:W-:-:S05]  /*31b0*/  PRMT R0, R72, 0x8880, RZ ;  /* 0x0000888048007816 */ /* 0x020fca00000000ff */
[----:B------:R-:W-:-:S07]  /*31c0*/  IMAD R3, R0, R59, RZ ;  /* 0x0000003b00037224 */ /* 0x000fce00078e02ff */
.L_x_66:
[----:B------:R-:W-:Y:S05]  /*31d0*/  BSYNC B1 ;  /* 0x0000000000017941 */ /* 0x000fea0003800000 */
.L_x_65:
        /* <DEDUP_REMOVED lines=13> */
.L_x_68:
[----:B------:R-:W-:Y:S05]  /*32b0*/  BSYNC B1 ;  /* 0x0000000000017941 */ /* 0x000fea0003800000 */
.L_x_67:
[----:B---3--:R-:W-:Y:S01]  /*32c0*/  @!P1 IMAD R13, R38, R58, R3 ;  /* 0x0000003a260d9224 */ /* 0x008fe200078e0203 */
[----:B------:R-:W-:Y:S04]  /*32d0*/  BSSY B1, `(.L_x_69) ;  /* 0x0000006000017945 */ /* 0x000fe80003800000 */
[----:B------:R3:W-:Y:S01]  /*32e0*/  @!P1 STG.E.U8 desc[UR36][R4.64+0x18], R13 ;  /* 0x0000180d04009986 */ /* 0x0007e2000c101124 */
[----:B------:R-:W-:Y:S05]  /*32f0*/  @P4 BRA `(.L_x_70) ;  /* 0x00000000000c4947 */ /* 0x000fea0003800000 */
[----:B------:R-:W5:Y:S02]  /*3300*/  LDG.E.U8 R72, desc[UR36][R10.64+0x19] ;  /* 0x000019240a487981 */ /* 0x000f64000c1e1100 */
[----:B-----5:R-:W-:-:S05]  /*3310*/  PRMT R0, R72, 0x8880, RZ ;  /* 0x0000888048007816 */ /* 0x020fca00000000ff */
[----:B------:R-:W-:-:S07]  /*3320*/  IMAD R3, R0, R59, RZ ;  /* 0x0000003b00037224 */ /* 0x000fce00078e02ff */
.L_x_70:
[----:B------:R-:W-:Y:S05]  /*3330*/  BSYNC B1 ;  /* 0x0000000000017941 */ /* 0x000fea0003800000 */
.L_x_69:
[----:B------:R-:W-:Y:S01]  /*3340*/  @!P4 IMAD R39, R39, R58, R3 ;  /* 0x0000003a2727c224 */ /* 0x000fe200078e0203 */
[----:B------:R-:W-:Y:S04]  /*3350*/  BSSY B1, `(.L_x_71) ;  /* 0x0000006000017945 */ /* 0x000fe80003800000 */
[----:B------:R0:W-:Y:S01]  /*3360*/  @!P4 STG.E.U8 desc[UR36][R4.64+0x19], R39 ;  /* 0x000019270400c986 */ /* 0x0001e2000c101124 */
[----:B------:R-:W-:Y:S05]  /*3370*/  @P5 BRA `(.L_x_72) ;  /* 0x00000000000c5947 */ /* 0x000fea0003800000 */
[----:B------:R-:W5:Y:S02]  /*3380*/  LDG.E.U8 R72, desc[UR36][R8.64+0x20] ;  /* 0x0000202408487981 */ /* 0x000f64000c1e1100 */
[----:B-----5:R-:W-:-:S05]  /*3390*/  PRMT R0, R72, 0x8880, RZ ;  /* 0x0000888048007816 */ /* 0x020fca00000000ff */
[----:B------:R-:W-:-:S07]  /*33a0*/  IMAD R3, R0, R59, RZ ;  /* 0x0000003b00037224 */ /* 0x000fce00078e02ff */
.L_x_72:
[----:B------:R-:W-:Y:S05]  /*33b0*/  BSYNC B1 ;  /* 0x0000000000017941 */ /* 0x000fea0003800000 */
.L_x_71:
[----:B---3--:R-:W-:Y:S01]  /*33c0*/  @!P5 IMAD R13, R40, R58, R3 ;  /* 0x0000003a280dd224 */ /* 0x008fe200078e0203 */
[----:B------:R-:W-:Y:S04]  /*33d0*/  BSSY B1, `(.L_x_73) ;  /* 0x0000006000017945 */ /* 0x000fe80003800000 */
[----:B------:R3:W-:Y:S01]  /*33e0*/  @!P5 STG.E.U8 desc[UR36][R6.64+0x20], R13 ;  /* 0x0000200d0600d986 */ /* 0x0007e2000c101124 */
[----:B------:R-:W-:Y:S05]  /*33f0*/  @P0 BRA `(.L_x_74) ;  /* 0x00000000000c0947 */ /* 0x000fea0003800000 */
[----:B------:R-:W5:Y:S02]  /*3400*/  LDG.E.U8 R72, desc[UR36][R8.64+0x21] ;  /* 0x0000212408487981 */ /* 0x000f64000c1e1100 */
[----:B-----5:R-:W-:-:S05]  /*3410*/  PRMT R0, R72, 0x8880, RZ ;  /* 0x0000888048007816 */ /* 0x020fca00000000ff */
[----:B------:R-:W-:-:S07]  /*3420*/  IMAD R3, R0, R59, RZ ;  /* 0x0000003b00037224 */ /* 0x000fce00078e02ff */
.L_x_74:
[----:B------:R-:W-:Y:S05]  /*3430*/  BSYNC B1 ;  /* 0x0000000000017941 */ /* 0x000fea0003800000 */
.L_x_73:
        /* <DEDUP_REMOVED lines=13> */
.L_x_76:
[----:B------:R-:W-:Y:S05]  /*3510*/  BSYNC B1 ;  /* 0x0000000000017941 */ /* 0x000fea0003800000 */
.L_x_75:
[----:B---3--:R-:W-:Y:S01]  /*3520*/  @!P3 IMAD R13, R42, R58, R3 ;  /* 0x0000003a2a0db224 */ /* 0x008fe200078e0203 */
[----:B------:R-:W-:Y:S04]  /*3530*/  BSSY B1, `(.L_x_77) ;  /* 0x0000006000017945 */ /* 0x000fe80003800000 */
[----:B------:R3:W-:Y:S01]  /*3540*/  @!P3 STG.E.U8 desc[UR36][R4.64+0x20], R13 ;  /* 0x0000200d0400b986 */ /* 0x0007e2000c101124 */
[----:B------:R-:W-:Y:S05]  /*3550*/  @P2 BRA `(.L_x_78) ;  /* 0x00000000000c2947 */ /* 0x000fea0003800000 */
[----:B------:R-:W5:Y:S02]  /*3560*/  LDG.E.U8 R72, desc[UR36][R10.64+0x21] ;  /* 0x000021240a487981 */ /* 0x000f64000c1e1100 */
[----:B-----5:R-:W-:-:S05]  /*3570*/  PRMT R0, R72, 0x8880, RZ ;  /* 0x0000888048007816 */ /* 0x020fca00000000ff */
[----:B------:R-:W-:-:S07]  /*3580*/  IMAD R3, R0, R59, RZ ;  /* 0x0000003b00037224 */ /* 0x000fce00078e02ff */
.L_x_78:
[----:B------:R-:W-:Y:S05]  /*3590*/  BSYNC B1 ;  /* 0x0000000000017941 */ /* 0x000fea0003800000 */
.L_x_77:
[----:B------:R-:W-:Y:S01]  /*35a0*/  @!P2 IMAD R43, R43, R58, R3 ;  /* 0x0000003a2b2ba224 */ /* 0x000fe200078e0203 */
[----:B------:R-:W-:Y:S04]  /*35b0*/  BSSY B1, `(.L_x_79) ;  /* 0x0000006000017945 */ /* 0x000fe80003800000 */
[----:B------:R0:W-:Y:S01]  /*35c0*/  @!P2 STG.E.U8 desc[UR36][R4.64+0x21], R43 ;  /* 0x0000212b0400a986 */ /* 0x0001e2000c101124 */
[----:B------:R-:W-:Y:S05]  /*35d0*/  @P0 BRA `(.L_x_80) ;  /* 0x00000000000c0947 */ /* 0x000fea0003800000 */
[----:B------:R-:W5:Y:S02]  /*35e0*/  LDG.E.U8 R72, desc[UR36][R8.64+0x28] ;  /* 0x0000282408487981 */ /* 0x000f64000c1e1100 */
[----:B-----5:R-:W-:-:S05]  /*35f0*/  PRMT R0, R72, 0x8880, RZ ;  /* 0x0000888048007816 */ /* 0x020fca00000000ff */
[----:B------:R-:W-:-:S07]  /*3600*/  IMAD R3, R0, R59, RZ ;  /* 0x0000003b00037224 */ /* 0x000fce00078e02ff */
.L_x_80:
[----:B------:R-:W-:Y:S05]  /*3610*/  BSYNC B1 ;  /* 0x0000000000017941 */ /* 0x000fea0003800000 */
.L_x_79:
[----:B---3--:R-:W-:Y:S01]  /*3620*/  @!P0 IMAD R13, R44, R58, R3 ;  /* 0x0000003a2c0d8224 */ /* 0x008fe200078e0203 */
[----:B------:R-:W-:Y:S04]  /*3630*/  BSSY B1, `(.L_x_81) ;  /* 0x0000006000017945 */ /* 0x000fe80003800000 */
[----:B------:R3:W-:Y:S01]  /*3640*/  @!P0 STG.E.U8 desc[UR36][R6.64+0x28], R13 ;  /* 0x0000280d06008986 */ /* 0x0007e2000c101124 */
[----:B------:R-:W-:Y:S05]  /*3650*/  @P5 BRA `(.L_x_82) ;  /* 0x00000000000c5947 */ /* 0x000fea0003800000 */
[----:B------:R-:W5:Y:S02]  /*3660*/  LDG.E.U8 R72, desc[UR36][R8.64+0x29] ;  /* 0x0000292408487981 */ /* 0x000f64000c1e1100 */
[----:B-----5:R-:W-:-:S05]  /*3670*/  PRMT R0, R72, 0x8880, RZ ;  /* 0x0000888048007816 */ /* 0x020fca00000000ff */
[----:B------:R-:W-:-:S07]  /*3680*/  IMAD R3, R0, R59, RZ ;  /* 0x0000003b00037224 */ /* 0x000fce00078e02ff */
.L_x_82:
[----:B------:R-:W-:Y:S05]  /*3690*/  BSYNC B1 ;  /* 0x0000000000017941 */ /* 0x000fea0003800000 */
.L_x_81:
        /* <DEDUP_REMOVED lines=13> */
.L_x_84:
[----:B------:R-:W-:Y:S05]  /*3770*/  BSYNC B1 ;  /* 0x0000000000017941 */ /* 0x000fea0003800000 */
.L_x_83:
[----:B---3--:R-:W-:Y:S01]  /*3780*/  @!P4 IMAD R13, R46, R58, R3 ;  /* 0x0000003a2e0dc224 */ /* 0x008fe200078e0203 */
[----:B------:R-:W-:Y:S04]  /*3790*/  BSSY B1, `(.L_x_85) ;  /* 0x0000006000017945 */ /* 0x000fe80003800000 */
[----:B------:R3:W-:Y:S01]  /*37a0*/  @!P4 STG.E.U8 desc[UR36][R4.64+0x28], R13 ;  /* 0x0000280d0400c986 */ /* 0x0007e2000c101124 */
[----:B------:R-:W-:Y:S05]  /*37b0*/  @P1 BRA `(.L_x_86) ;  /* 0x00000000000c1947 */ /* 0x000fea0003800000 */
[----:B------:R-:W5:Y:S02]  /*37c0*/  LDG.E.U8 R72, desc[UR36][R10.64+0x29] ;  /* 0x000029240a487981 */ /* 0x000f64000c1e1100 */
[----:B-----5:R-:W-:-:S05]  /*37d0*/  PRMT R0, R72, 0x8880, RZ ;  /* 0x0000888048007816 */ /* 0x020fca00000000ff */
[----:B------:R-:W-:-:S07]  /*37e0*/  IMAD R3, R0, R59, RZ ;  /* 0x0000003b00037224 */ /* 0x000fce00078e02ff */
.L_x_86:
[----:B------:R-:W-:Y:S05]  /*37f0*/  BSYNC B1 ;  /* 0x0000000000017941 */ /* 0x000fea0003800000 */
.L_x_85:
[----:B------:R-:W-:Y:S01]  /*3800*/  @!P1 IMAD R47, R47, R58, R3 ;  /* 0x0000003a2f2f9224 */ /* 0x000fe200078e0203 */
[----:B------:R-:W-:Y:S04]  /*3810*/  BSSY B1, `(.L_x_87) ;  /* 0x0000006000017945 */ /* 0x000fe80003800000 */
[----:B------:R0:W-:Y:S01]  /*3820*/  @!P1 STG.E.U8 desc[UR36][R4.64+0x29], R47 ;  /* 0x0000292f04009986 */ /* 0x0001e2000c101124 */
[----:B------:R-:W-:Y:S05]  /*3830*/  @P3 BRA `(.L_x_88) ;  /* 0x00000000000c3947 */ /* 0x000fea0003800000 */
[----:B------:R-:W5:Y:S02]  /*3840*/  LDG.E.U8 R72, desc[UR36][R8.64+0x30] ;  /* 0x0000302408487981 */ /* 0x000f64000c1e1100 */
[----:B-----5:R-:W-:-:S05]  /*3850*/  PRMT R0, R72, 0x8880, RZ ;  /* 0x0000888048007816 */ /* 0x020fca00000000ff */
[----:B------:R-:W-:-:S07]  /*3860*/  IMAD R3, R0, R59, RZ ;  /* 0x0000003b00037224 */ /* 0x000fce00078e02ff */
.L_x_88:
[----:B------:R-:W-:Y:S05]  /*3870*/  BSYNC B1 ;  /* 0x0000000000017941 */ /* 0x000fea0003800000 */
.L_x_87:
[----:B---3--:R-:W-:Y:S01]  /*3880*/  @!P3 IMAD R13, R48, R58, R3 ;  /* 0x0000003a300db224 */ /* 0x008fe200078e0203 */
[----:B------:R-:W-:Y:S04]  /*3890*/  BSSY B1, `(.L_x_89) ;  /* 0x0000006000017945 */ /* 0x000fe80003800000 */
[----:B------:R3:W-:Y:S01]  /*38a0*/  @!P3 STG.E.U8 desc[UR36][R6.64+0x30], R13 ;  /* 0x0000300d0600b986 */ /* 0x0007e2000c101124 */
[----:B------:R-:W-:Y:S05]  /*38b0*/  @P5 BRA `(.L_x_90) ;  /* 0x00000000000c5947 */ /* 0x000fea0003800000 */
[----:B------:R-:W5:Y:S02]  /*38c0*/  LDG.E.U8 R72, desc[UR36][R8.64+0x31] ;  /* 0x0000312408487981 */ /* 0x000f64000c1e1100 */
[----:B-----5:R-:W-:-:S05]  /*38d0*/  PRMT R0, R72, 0x8880, RZ ;  /* 0x0000888048007816 */ /* 0x020fca00000000ff */
[----:B------:R-:W-:-:S07]  /*38e0*/  IMAD R3, R0, R59, RZ ;  /* 0x0000003b00037224 */ /* 0x000fce00078e02ff */
.L_x_90:
[----:B------:R-:W-:Y:S05]  /*38f0*/  BSYNC B1 ;  /* 0x0000000000017941 */ /* 0x000fea0003800000 */
.L_x_89:
        /* <DEDUP_REMOVED lines=9> */
[----:B------:R-:W-:Y:S01]  /*3990*/  ISETP.LT.OR P3, PT, R22, 0x9, !P3 ;  /* 0x000000091600780c */ /* 0x000fe20005f61670 */
[----:B------:R-:W-:-:S12]  /*39a0*/  @P2 BRA `(.L_x_92) ;  /* 0x00000000000c2947 */ /* 0x000fd80003800000 */
[----:B------:R-:W5:Y:S02]  /*39b0*/  LDG.E.U8 R72, desc[UR36][R10.64+0x30] ;  /* 0x000030240a487981 */ /* 0x000f64000c1e1100 */
[----:B-----5:R-:W-:-:S05]  /*39c0*/  PRMT R0, R72, 0x8880, RZ ;  /* 0x0000888048007816 */ /* 0x020fca00000000ff */
[----:B------:R-:W-:-:S07]  /*39d0*/  IMAD R3, R0, R59, RZ ;  /* 0x0000003b00037224 */ /* 0x000fce00078e02ff */
.L_x_92:
[----:B------:R-:W-:Y:S05]  /*39e0*/  BSYNC B1 ;  /* 0x0000000000017941 */ /* 0x000fea0003800000 */
.L_x_91:
[----:B---3--:R-:W-:Y:S01]  /*39f0*/  @!P2 IMAD R13, R50, R58, R3 ;  /* 0x0000003a320da224 */ /* 0x008fe200078e0203 */
[----:B------:R-:W-:Y:S04]  /*3a00*/  BSSY B1, `(.L_x_93) ;  /* 0x0000006000017945 */ /* 0x000fe80003800000 */
[----:B------:R3:W-:Y:S01]  /*3a10*/  @!P2 STG.E.U8 desc[UR36][R4.64+0x30], R13 ;  /* 0x0000300d0400a986 */ /* 0x0007e2000c101124 */
[----:B------:R-:W-:Y:S05]  /*3a20*/  @P0 BRA `(.L_x_94) ;  /* 0x00000000000c0947 */ /* 0x000fea0003800000 */
[----:B------:R-:W5:Y:S02]  /*3a30*/  LDG.E.U8 R72, desc[UR36][R10.64+0x31] ;  /* 0x000031240a487981 */ /* 0x000f64000c1e1100 */
[----:B-----5:R-:W-:-:S05]  /*3a40*/  PRMT R0, R72, 0x8880, RZ ;  /* 0x0000888048007816 */ /* 0x020fca00000000ff */
[----:B------:R-:W-:-:S07]  /*3a50*/  IMAD R3, R0, R59, RZ ;  /* 0x0000003b00037224 */ /* 0x000fce00078e02ff */
.L_x_94:
[----:B------:R-:W-:Y:S05]  /*3a60*/  BSYNC B1 ;  /* 0x0000000000017941 */ /* 0x000fea0003800000 */
.L_x_93:
[----:B------:R-:W-:Y:S01]  /*3a70*/  @!P0 IMAD R51, R51, R58, R3 ;  /* 0x0000003a33338224 */ /* 0x000fe200078e0203 */
[----:B------:R-:W-:Y:S04]  /*3a80*/  BSSY B1, `(.L_x_95) ;  /* 0x0000006000017945 */ /* 0x000fe80003800000 */
[----:B------:R0:W-:Y:S01]  /*3a90*/  @!P0 STG.E.U8 desc[UR36][R4.64+0x31], R51 ;  /* 0x0000313304008986 */ /* 0x0001e2000c101124 */
[----:B------:R-:W-:Y:S05]  /*3aa0*/  @P5 BRA `(.L_x_96) ;  /* 0x00000000000c5947 */ /* 0x000fea0003800000 */
[----:B------:R-:W5:Y:S02]  /*3ab0*/  LDG.E.U8 R72, desc[UR36][R8.64+0x38] ;  /* 0x0000382408487981 */ /* 0x000f64000c1e1100 */
[----:B-----5:R-:W-:-:S05]  /*3ac0*/  PRMT R0, R72, 0x8880, RZ ;  /* 0x0000888048007816 */ /* 0x020fca00000000ff */
[----:B------:R-:W-:-:S07]  /*3ad0*/  IMAD R3, R0, R59, RZ ;  /* 0x0000003b00037224 */ /* 0x000fce00078e02ff */
.L_x_96:
[----:B------:R-:W-:Y:S05]  /*3ae0*/  BSYNC B1 ;  /* 0x0000000000017941 */ /* 0x000fea0003800000 */
.L_x_95:
[----:B---3--:R-:W-:Y:S01]  /*3af0*/  @!P5 IMAD R13, R52, R58, R3 ;  /* 0x0000003a340dd224 */ /* 0x008fe200078e0203 */
[----:B------:R-:W-:Y:S04]  /*3b00*/  BSSY B1, `(.L_x_97) ;  /* 0x0000006000017945 */ /* 0x000fe80003800000 */
[----:B------:R3:W-:Y:S01]  /*3b10*/  @!P5 STG.E.U8 desc[UR36][R6.64+0x38], R13 ;  /* 0x0000380d0600d986 */ /* 0x0007e2000c101124 */
[----:B------:R-:W-:Y:S05]  /*3b20*/  @P4 BRA `(.L_x_98) ;  /* 0x00000000000c4947 */ /* 0x000fea0003800000 */
[----:B------:R-:W5:Y:S02]  /*3b30*/  LDG.E.U8 R72, desc[UR36][R8.64+0x39] ;  /* 0x0000392408487981 */ /* 0x000f64000c1e1100 */
[----:B-----5:R-:W-:-:S05]  /*3b40*/  PRMT R0, R72, 0x8880, RZ ;  /* 0x0000888048007816 */ /* 0x020fca00000000ff */
[----:B------:R-:W-:-:S07]  /*3b50*/  IMAD R3, R0, R59, RZ ;  /* 0x0000003b00037224 */ /* 0x000fce00078e02ff */
.L_x_98:
[----:B------:R-:W-:Y:S05]  /*3b60*/  BSYNC B1 ;  /* 0x0000000000017941 */ /* 0x000fea0003800000 */
.L_x_97:
[----:B------:R-:W-:Y:S01]  /*3b70*/  @!P4 IMAD R53, R53, R58, R3 ;  /* 0x0000003a3535c224 */ /* 0x000fe200078e0203 */
[----:B------:R-:W-:Y:S04]  /*3b80*/  BSSY B1, `(.L_x_99) ;  /* 0x0000006000017945 */ /* 0x000fe80003800000 */
[----:B------:R0:W-:Y:S01]  /*3b90*/  @!P4 STG.E.U8 desc[UR36][R6.64+0x39], R53 ;  /* 0x000039350600c986 */ /* 0x0001e2000c101124 */
[----:B------:R-:W-:Y:S05]  /*3ba0*/  @P3 BRA `(.L_x_100) ;  /* 0x00000000000c3947 */ /* 0x000fea0003800000 */
[----:B------:R-:W5:Y:S02]  /*3bb0*/  LDG.E.U8 R72, desc[UR36][R10.64+0x38] ;  /* 0x000038240a487981 */ /* 0x000f64000c1e1100 */
[----:B-----5:R-:W-:-:S05]  /*3bc0*/  PRMT R0, R72, 0x8880, RZ ;  /* 0x0000888048007816 */ /* 0x020fca00000000ff */
[----:B------:R-:W-:-:S07]  /*3bd0*/  IMAD R3, R0, R59, RZ ;  /* 0x0000003b00037224 */ /* 0x000fce00078e02ff */
.L_x_100:
[----:B------:R-:W-:Y:S05]  /*3be0*/  BSYNC B1 ;  /* 0x0000000000017941 */ /* 0x000fea0003800000 */
.L_x_99:
[----:B0123--:R-:W-:Y:S01]  /*3bf0*/  @!P3 IMAD R7, R54, R58, R3 ;  /* 0x0000003a3607b224 */ /* 0x00ffe200078e0203 */
[----:B------:R-:W-:Y:S01]  /*3c00*/  ISETP.LT.OR P1, PT, R22, 0x9, !P1 ;  /* 0x000000091600780c */ /* 0x000fe20004f21670 */
[----:B------:R-:W-:Y:S03]  /*3c10*/  BSSY B1, `(.L_x_101) ;  /* 0x0000006000017945 */ /* 0x000fe60003800000 */
[----:B------:R0:W-:Y:S09]  /*3c20*/  @!P3 STG.E.U8 desc[UR36][R4.64+0x38], R7 ;  /* 0x000038070400b986 */ /* 0x0001f2000c101124 */
[----:B------:R-:W-:Y:S05]  /*3c30*/  @P1 BRA `(.L_x_102) ;  /* 0x00000000000c1947 */ /* 0x000fea0003800000 */
[----:B------:R-:W2:Y:S02]  /*3c40*/  LDG.E.U8 R72, desc[UR36][R10.64+0x39] ;  /* 0x000039240a487981 */ /* 0x000ea4000c1e1100 */
[----:B--2---:R-:W-:-:S05]  /*3c50*/  PRMT R0, R72, 0x8880, RZ ;  /* 0x0000888048007816 */ /* 0x004fca00000000ff */
[----:B------:R-:W-:-:S07]  /*3c60*/  IMAD R3, R0, R59, RZ ;  /* 0x0000003b00037224 */ /* 0x000fce00078e02ff */
.L_x_102:
[----:B------:R-:W-:Y:S05]  /*3c70*/  BSYNC B1 ;  /* 0x0000000000017941 */ /* 0x000fea0003800000 */
.L_x_101:
[----:B------:R-:W-:Y:S01]  /*3c80*/  IMAD R3, R55, R58, R3 ;  /* 0x0000003a37037224 */ /* 0x000fe200078e0203 */
[----:B------:R-:W-:Y:S06]  /*3c90*/  @P1 BRA `(.L_x_103) ;  /* 0x0000000400c81947 */ /* 0x000fec0003800000 */
[----:B------:R1:W-:Y:S01]  /*3ca0*/  STG.E.U8 desc[UR36][R4.64+0x39], R3 ;  /* 0x0000390304007986 */ /* 0x0003e2000c101124 */
[----:B------:R-:W-:Y:S05]  /*3cb0*/  BRA `(.L_x_103) ;  /* 0x0000000400c07947 */ /* 0x000fea0003800000 */
.L_x_38:
[C---:B------:R-:W-:Y:S02]  /*3cc0*/  ISETP.GE.AND P1, PT, R75.reuse, 0x1, PT ;  /* 0x000000014b00780c */ /* 0x040fe40003f26270 */
[----:B------:R-:W-:Y:S02]  /*3cd0*/  ISETP.GE.AND P0, PT, R75, 0x2, PT ;  /* 0x000000024b00780c */ /* 0x000fe40003f06270 */
[C---:B------:R-:W-:Y:S02]  /*3ce0*/  ISETP.LT.OR P4, PT, R22.reuse, 0x1, !P1 ;  /* 0x000000011600780c */ /* 0x040fe40004f81670 */
[C---:B------:R-:W-:Y:S02]  /*3cf0*/  ISETP.LT.OR P5, PT, R22.reuse, 0x1, !P0 ;  /* 0x000000011600780c */ /* 0x040fe400047a1670 */
[C---:B------:R-:W-:Y:S02]  /*3d00*/  ISETP.LT.OR P1, PT, R22.reuse, 0x9, !P1 ;  /* 0x000000091600780c */ /* 0x040fe40004f21670 */
[----:B------:R-:W-:-:S02]  /*3d10*/  ISETP.LT.OR P0, PT, R22, 0x9, !P0 ;  /* 0x000000091600780c */ /* 0x000fc40004701670 */
[C---:B------:R-:W-:Y:S02]  /*3d20*/  ISETP.GE.AND P3, PT, R75.reuse, 0x9, PT ;  /* 0x000000094b00780c */ /* 0x040fe40003f66270 */
[----:B------:R-:W-:-:S03]  /*3d30*/  ISETP.GE.AND P2, PT, R75, 0xa, PT ;  /* 0x0000000a4b00780c */ /* 0x000fc60003f46270 */
[-C--:B------:R-:W-:Y:S02]  /*3d40*/  @!P4 IMAD R3, R24, R58.reuse, RZ ;  /* 0x0000003a1803c224 */ /* 0x080fe400078e02ff */
[-C--:B------:R-:W-:Y:S02]  /*3d50*/  @!P5 IMAD R25, R25, R58.reuse, RZ ;  /* 0x0000003a1919d224 */ /* 0x080fe400078e02ff */
[-C--:B------:R-:W-:Y:S01]  /*3d60*/  @!P1 IMAD R9, R26, R58.reuse, RZ ;  /* 0x0000003a1a099224 */ /* 0x080fe200078e02ff */
[----:B------:R0:W-:Y:S01]  /*3d70*/  @!P4 STG.E.U8 desc[UR36][R6.64], R3 ;  /* 0x000000030600c986 */ /* 0x0001e2000c101124 */
[C---:B------:R-:W-:Y:S01]  /*3d80*/  ISETP.LT.OR P4, PT, R22.reuse, 0x1, !P3 ;  /* 0x000000011600780c */ /* 0x040fe20005f81670 */
[----:B------:R-:W-:Y:S02]  /*3d90*/  @!P0 IMAD R27, R27, R58, RZ ;  /* 0x0000003a1b1b8224 */ /* 0x000fe400078e02ff */
[----:B------:R-:W-:Y:S01]  /*3da0*/  @!P5 STG.E.U8 desc[UR36][R6.64+0x1], R25 ;  /* 0x000001190600d986 */ /* 0x000fe2000c101124 */
[----:B------:R-:W-:-:S02]  /*3db0*/  ISETP.LT.OR P5, PT, R22, 0x1, !P2 ;  /* 0x000000011600780c */ /* 0x000fc400057a1670 */
[C---:B------:R-:W-:Y:S01]  /*3dc0*/  ISETP.LT.OR P2, PT, R22.reuse, 0x9, !P2 ;  /* 0x000000091600780c */ /* 0x040fe20005741670 */
[----:B------:R1:W-:Y:S01]  /*3dd0*/  @!P1 STG.E.U8 desc[UR36][R4.64], R9 ;  /* 0x0000000904009986 */ /* 0x0003e2000c101124 */
[----:B------:R-:W-:Y:S02]  /*3de0*/  ISETP.LT.OR P1, PT, R22, 0x9, !P3 ;  /* 0x000000091600780c */ /* 0x000fe40005f21670 */
[C---:B------:R-:W-:Y:S01]  /*3df0*/  ISETP.GE.AND P3, PT, R75.reuse, 0x11, PT ;  /* 0x000000114b00780c */ /* 0x040fe20003f66270 */
[----:B------:R-:W-:Y:S01]  /*3e00*/  @!P0 STG.E.U8 desc[UR36][R4.64+0x1], R27 ;  /* 0x0000011b04008986 */ /* 0x000fe2000c101124 */
[----:B------:R-:W-:Y:S01]  /*3e10*/  ISETP.GE.AND P0, PT, R75, 0x12, PT ;  /* 0x000000124b00780c */ /* 0x000fe20003f06270 */
[----:B------:R-:W-:-:S04]  /*3e20*/  @!P4 IMAD R11, R28, R58, RZ ;  /* 0x0000003a1c0bc224 */ /* 0x000fc800078e02ff */
[-C--:B------:R-:W-:Y:S01]  /*3e30*/  @!P5 IMAD R29, R29, R58.reuse, RZ ;  /* 0x0000003a1d1dd224 */ /* 0x080fe200078e02ff */
[----:B------:R-:W-:Y:S01]  /*3e40*/  @!P4 STG.E.U8 desc[UR36][R6.64+0x8], R11 ;  /* 0x0000080b0600c986 */ /* 0x000fe2000c101124 */
[C---:B------:R-:W-:Y:S01]  /*3e50*/  ISETP.LT.OR P4, PT, R22.reuse, 0x1, !P3 ;  /* 0x000000011600780c */ /* 0x040fe20005f81670 */
[-C--:B------:R-:W-:Y:S02]  /*3e60*/  @!P2 IMAD R31, R31, R58.reuse, RZ ;  /* 0x0000003a1f1fa224 */ /* 0x080fe400078e02ff */
[----:B------:R-:W-:Y:S01]  /*3e70*/  @!P5 STG.E.U8 desc[UR36][R6.64+0x9], R29 ;  /* 0x0000091d0600d986 */ /* 0x000fe2000c101124 */
[----:B------:R-:W-:Y:S01]  /*3e80*/  ISETP.LT.OR P5, PT, R22, 0x1, !P0 ;  /* 0x000000011600780c */ /* 0x000fe200047a1670 */
[----:B0-----:R-:W-:Y:S01]  /*3e90*/  @!P1 IMAD R3, R30, R58, RZ ;  /* 0x0000003a1e039224 */ /* 0x001fe200078e02ff */
[----:B------:R-:W-:Y:S01]  /*3ea0*/  ISETP.LT.OR P0, PT, R22, 0x9, !P0 ;  /* 0x000000091600780c */ /* 0x000fe20004701670 */
[----:B------:R-:W-:Y:S01]  /*3eb0*/  @!P2 STG.E.U8 desc[UR36][R4.64+0x9], R31 ;  /* 0x0000091f0400a986 */ /* 0x000fe2000c101124 */
[----:B------:R-:W-:-:S03]  /*3ec0*/  ISETP.GE.AND P2, PT, R75, 0x19, PT ;  /* 0x000000194b00780c */ /* 0x000fc60003f46270 */
[----:B------:R0:W-:Y:S01]  /*3ed0*/  @!P1 STG.E.U8 desc[UR36][R4.64+0x8], R3 ;  /* 0x0000080304009986 */ /* 0x0001e2000c101124 */
[----:B------:R-:W-:Y:S01]  /*3ee0*/  ISETP.LT.OR P1, PT, R22, 0x9, !P3 ;  /* 0x000000091600780c */ /* 0x000fe20005f21670 */
[----:B-1----:R-:W-:Y:S01]  /*3ef0*/  @!P4 IMAD R9, R32, R58, RZ ;  /* 0x0000003a2009c224 */ /* 0x002fe200078e02ff */
[----:B------:R-:W-:-:S03]  /*3f00*/  ISETP.GE.AND P3, PT, R75, 0x1a, PT ;  /* 0x0000001a4b00780c */ /* 0x000fc60003f66270 */
[-C--:B------:R-:W-:Y:S01]  /*3f10*/  @!P5 IMAD R33, R33, R58.reuse, RZ ;  /* 0x0000003a2121d224 */ /* 0x080fe200078e02ff */
[----:B------:R-:W-:Y:S01]  /*3f20*/  @!P4 STG.E.U8 desc[UR36][R6.64+0x10], R9 ;  /* 0x000010090600c986 */ /* 0x000fe2000c101124 */
[C---:B------:R-:W-:Y:S01]  /*3f30*/  ISETP.LT.OR P4, PT, R22.reuse, 0x1, !P3 ;  /* 0x000000011600780c */ /* 0x040fe20005f81670 */
[-C--:B------:R-:W-:Y:S01]  /*3f40*/  @!P0 IMAD R35, R35, R58.reuse, RZ ;  /* 0x0000003a23238224 */ /* 0x080fe200078e02ff */
[C---:B------:R-:W-:Y:S01]  /*3f50*/  ISETP.LT.OR P3, PT, R22.reuse, 0x9, !P3 ;  /* 0x000000091600780c */ /* 0x040fe20005f61670 */
[----:B------:R-:W-:Y:S01]  /*3f60*/  @!P5 STG.E.U8 desc[UR36][R6.64+0x11], R33 ;  /* 0x000011210600d986 */ /* 0x000fe2000c101124 */
[----:B------:R-:W-:Y:S02]  /*3f70*/  ISETP.LT.OR P5, PT, R22, 0x1, !P2 ;  /* 0x000000011600780c */ /* 0x000fe400057a1670 */
[----:B0-----:R-:W-:Y:S01]  /*3f80*/  @!P1 IMAD R3, R34, R58, RZ ;  /* 0x0000003a22039224 */ /* 0x001fe200078e02ff */
[----:B------:R-:W-:Y:S01]  /*3f90*/  @!P0 STG.E.U8 desc[UR36][R4.64+0x11], R35 ;  /* 0x0000112304008986 */ /* 0x000fe2000c101124 */
[----:B------:R-:W-:-:S02]  /*3fa0*/  ISETP.LT.OR P2, PT, R22, 0x9, !P2 ;  /* 0x000000091600780c */ /* 0x000fc40005741670 */
[C---:B------:R-:W-:Y:S01]  /*3fb0*/  ISETP.GE.AND P0, PT, R75.reuse, 0x21, PT ;  /* 0x000000214b00780c */ /* 0x040fe20003f06270 */
[----:B------:R0:W-:Y:S01]  /*3fc0*/  @!P1 STG.E.U8 desc[UR36][R4.64+0x10], R3 ;  /* 0x0000100304009986 */ /* 0x0001e2000c101124 */
[----:B------:R-:W-:Y:S01]  /*3fd0*/  ISETP.GE.AND P1, PT, R75, 0x22, PT ;  /* 0x000000224b00780c */ /* 0x000fe20003f26270 */
[-C--:B------:R-:W-:Y:S02]  /*3fe0*/  @!P4 IMAD R37, R37, R58.reuse, RZ ;  /* 0x0000003a2525c224 */ /* 0x080fe400078e02ff */
[-C--:B------:R-:W-:Y:S02]  /*3ff0*/  @!P3 IMAD R39, R39, R58.reuse, RZ ;  /* 0x0000003a2727b224 */ /* 0x080fe400078e02ff */
[-C--:B------:R-:W-:Y:S01]  /*4000*/  @!P5 IMAD R11, R36, R58.reuse, RZ ;  /* 0x0000003a240bd224 */ /* 0x080fe200078e02ff */
[----:B------:R-:W-:Y:S01]  /*4010*/  @!P4 STG.E.U8 desc[UR36][R6.64+0x19], R37 ;  /* 0x000019250600c986 */ /* 0x000fe2000c101124 */
[C---:B------:R-:W-:Y:S02]  /*4020*/  ISETP.LT.OR P4, PT, R22.reuse, 0x1, !P0 ;  /* 0x000000011600780c */ /* 0x040fe40004781670 */
[C---:B------:R-:W-:Y:S01]  /*4030*/  ISETP.LT.OR P0, PT, R22.reuse, 0x9, !P0 ;  /* 0x000000091600780c */ /* 0x040fe20004701670 */
[----:B------:R-:W-:Y:S01]  /*4040*/  @!P5 STG.E.U8 desc[UR36][R6.64+0x18], R11 ;  /* 0x0000180b0600d986 */ /* 0x000fe2000c101124 */
[----:B------:R-:W-:Y:S01]  /*4050*/  ISETP.LT.OR P5, PT, R22, 0x1, !P1 ;  /* 0x000000011600780c */ /* 0x000fe20004fa1670 */
[----:B0-----:R-:W-:Y:S01]  /*4060*/  @!P2 IMAD R3, R38, R58, RZ ;  /* 0x0000003a2603a224 */ /* 0x001fe200078e02ff */
[----:B------:R-:W-:Y:S01]  /*4070*/  ISETP.LT.OR P1, PT, R22, 0x9, !P1 ;  /* 0x000000091600780c */ /* 0x000fe20004f21670 */
[----:B------:R-:W-:Y:S01]  /*4080*/  @!P3 STG.E.U8 desc[UR36][R4.64+0x19], R39 ;  /* 0x000019270400b986 */ /* 0x000fe2000c101124 */
[----:B------:R-:W-:-:S03]  /*4090*/  ISETP.GE.AND P3, PT, R75, 0x29, PT ;  /* 0x000000294b00780c */ /* 0x000fc60003f66270 */
[----:B------:R0:W-:Y:S01]  /*40a0*/  @!P2 STG.E.U8 desc[UR36][R4.64+0x18], R3 ;  /* 0x000018030400a986 */ /* 0x0001e2000c101124 */
[----:B------:R-:W-:Y:S01]  /*40b0*/  ISETP.GE.AND P2, PT, R75, 0x2a, PT ;  /* 0x0000002a4b00780c */ /* 0x000fe20003f46270 */
[----:B------:R-:W-:-:S04]  /*40c0*/  @!P4 IMAD R9, R40, R58, RZ ;  /* 0x0000003a2809c224 */ /* 0x000fc800078e02ff */
[-C--:B------:R-:W-:Y:S01]  /*40d0*/  @!P5 IMAD R41, R41, R58.reuse, RZ ;  /* 0x0000003a2929d224 */ /* 0x080fe200078e02ff */
[----:B------:R-:W-:Y:S01]  /*40e0*/  @!P4 STG.E.U8 desc[UR36][R6.64+0x20], R9 ;  /* 0x000020090600c986 */ /* 0x000fe2000c101124 */
[C---:B------:R-:W-:Y:S01]  /*40f0*/  ISETP.LT.OR P4, PT, R22.reuse, 0x1, !P3 ;  /* 0x000000011600780c */ /* 0x040fe20005f81670 */
[-C--:B------:R-:W-:Y:S01]  /*4100*/  @!P1 IMAD R43, R43, R58.reuse, RZ ;  /* 0x0000003a2b2b9224 */ /* 0x080fe200078e02ff */
        /* <DEDUP_REMOVED lines=25> */
[----:B------:R1:W-:Y:S01]  /*42a0*/  @!P4 STG.E.U8 desc[UR36][R6.64+0x30], R9 ;  /* 0x000030090600c986 */ /* 0x0003e2000c101124 */
[C---:B------:R-:W-:Y:S01]  /*42b0*/  ISETP.LT.OR P4, PT, R22.reuse, 0x1, !P2 ;  /* 0x000000011600780c */ /* 0x040fe20005781670 */
[-C--:B------:R-:W-:Y:S01]  /*42c0*/  @!P0 IMAD R51, R51, R58.reuse, RZ ;  /* 0x0000003a33338224 */ /* 0x080fe200078e02ff */
[C---:B------:R-:W-:Y:S01]  /*42d0*/  ISETP.LT.OR P2, PT, R22.reuse, 0x9, !P2 ;  /* 0x000000091600780c */ /* 0x040fe20005741670 */
[----:B------:R2:W-:Y:S01]  /*42e0*/  @!P5 STG.E.U8 desc[UR36][R6.64+0x31], R49 ;  /* 0x000031310600d986 */ /* 0x0005e2000c101124 */
[----:B------:R-:W-:Y:S01]  /*42f0*/  ISETP.LT.OR P5, PT, R22, 0x1, !P3 ;  /* 0x000000011600780c */ /* 0x000fe20005fa1670 */
[-C--:B0-----:R-:W-:Y:S01]  /*4300*/  @!P1 IMAD R3, R50, R58.reuse, RZ ;  /* 0x0000003a32039224 */ /* 0x081fe200078e02ff */
[----:B------:R-:W-:Y:S01]  /*4310*/  ISETP.LT.OR P3, PT, R22, 0x9, !P3 ;  /* 0x000000091600780c */ /* 0x000fe20005f61670 */
[----:B------:R2:W-:Y:S04]  /*4320*/  @!P0 STG.E.U8 desc[UR36][R4.64+0x31], R51 ;  /* 0x0000313304008986 */ /* 0x0005e8000c101124 */
[----:B------:R2:W-:Y:S02]  /*4330*/  @!P1 STG.E.U8 desc[UR36][R4.64+0x30], R3 ;  /* 0x0000300304009986 */ /* 0x0005e4000c101124 */
[----:B------:R-:W-:-:S02]  /*4340*/  @!P4 IMAD R11, R52, R58, RZ ;  /* 0x0000003a340bc224 */ /* 0x000fc400078e02ff */
[-C--:B-1----:R-:W-:Y:S02]  /*4350*/  @!P2 IMAD R9, R54, R58.reuse, RZ ;  /* 0x0000003a3609a224 */ /* 0x082fe400078e02ff */
[-C--:B------:R-:W-:Y:S01]  /*4360*/  @!P5 IMAD R53, R53, R58.reuse, RZ ;  /* 0x0000003a3535d224 */ /* 0x080fe200078e02ff */
[----:B------:R2:W-:Y:S01]  /*4370*/  @!P4 STG.E.U8 desc[UR36][R6.64+0x38], R11 ;  /* 0x0000380b0600c986 */ /* 0x0005e2000c101124 */
[----:B------:R-:W-:-:S03]  /*4380*/  @!P3 IMAD R55, R55, R58, RZ ;  /* 0x0000003a3737b224 */ /* 0x000fc600078e02ff */
[----:B------:R2:W-:Y:S04]  /*4390*/  @!P5 STG.E.U8 desc[UR36][R6.64+0x39], R53 ;  /* 0x000039350600d986 */ /* 0x0005e8000c101124 */
[----:B------:R2:W-:Y:S04]  /*43a0*/  @!P2 STG.E.U8 desc[UR36][R4.64+0x38], R9 ;  /* 0x000038090400a986 */ /* 0x0005e8000c101124 */
[----:B------:R2:W-:Y:S02]  /*43b0*/  @!P3 STG.E.U8 desc[UR36][R4.64+0x39], R55 ;  /* 0x000039370400b986 */ /* 0x0005e4000c101124 */
.L_x_103:
[----:B------:R-:W-:Y:S05]  /*43c0*/  BSYNC B0 ;  /* 0x0000000000007941 */ /* 0x000fea0003800000 */
.L_x_37:
[----:B012-4-:R-:W2:Y:S01]  /*43d0*/  LDL.64 R4, [R1] ;  /* 0x0000000001047983 */ /* 0x017ea20000100a00 */
[----:B------:R-:W-:Y:S01]  /*43e0*/  ULDC.64 UR4, c[0x0][0x650] ;  /* 0x0001940000047ab9 */ /* 0x000fe20000000a00 */
[----:B------:R-:W-:Y:S02]  /*43f0*/  IMAD.U32 R0, RZ, RZ, UR44 ;  /* 0x0000002cff007e24 */ /* 0x000fe4000f8e00ff */
[----:B------:R-:W-:Y:S02]  /*4400*/  IMAD.MOV.U32 R22, RZ, RZ, -0x1 ;  /* 0xffffffffff167424 */ /* 0x000fe400078e00ff */
[----:B------:R0:W-:Y:S01]  /*4410*/  SYNCS.ARRIVE.TRANS64.A1T0 RZ, [R0+UR47], RZ ;  /* 0x000000ff00ff79a7 */ /* 0x0001e2000810002f */
[----:B------:R-:W-:Y:S02]  /*4420*/  IMAD.MOV.U32 R19, RZ, RZ, -0x1 ;  /* 0xffffffffff137424 */ /* 0x000fe400078e00ff */
[----:B------:R-:W-:Y:S01]  /*4430*/  IMAD.MOV.U32 R18, RZ, RZ, -0x1 ;  /* 0xffffffffff127424 */ /* 0x000fe200078e00ff */
[----:B0-----:R-:W-:-:S02]  /*4440*/  PRMT R0, RZ, 0x7610, R0 ;  /* 0x00007610ff007816 */ /* 0x001fc40000000000 */
[----:B--2---:R-:W-:-:S05]  /*4450*/  LEA R16, P0, R4, R16, 0x1 ;  /* 0x0000001004107211 */ /* 0x004fca00078008ff */
[----:B------:R-:W-:Y:S01]  /*4460*/  IMAD.X R17, R68, 0x1, R17, P0 ;  /* 0x0000000144117824 */ /* 0x000fe200000e0611 */
[----:B------:R-:W-:-:S04]  /*4470*/  ISETP.GE.U32.AND P0, PT, R16, UR4, PT ;  /* 0x0000000410007c0c */ /* 0x000fc8000bf06070 */
[----:B------:R-:W-:-:S13]  /*4480*/  ISETP.GE.U32.AND.EX P0, PT, R17, UR5, PT, P0 ;  /* 0x0000000511007c0c */ /* 0x000fda000bf06100 */
[----:B------:R-:W-:Y:S05]  /*4490*/  @P0 BRA `(.L_x_104) ;  /* 0x00000004004c0947 */ /* 0x000fea0003800000 */
[----:B------:R-:W0:Y:S01]  /*44a0*/  LDC.64 R10, c[0x0][0x628] ;  /* 0x00018a00ff0a7b82 */ /* 0x000e220000000a00 */
[----:B------:R-:W1:Y:S01]  /*44b0*/  S2R R12, SR_CTAID.X ;  /* 0x00000000000c7919 */ /* 0x000e620000002500 */
[----:B------:R-:W-:Y:S02]  /*44c0*/  IMAD.MOV.U32 R8, RZ, RZ, R16 ;  /* 0x000000ffff087224 */ /* 0x000fe400078e0010 */
[----:B------:R-:W-:Y:S01]  /*44d0*/  IMAD.MOV.U32 R9, RZ, RZ, R17 ;  /* 0x000000ffff097224 */ /* 0x000fe200078e0011 */
[----:B------:R-:W2:Y:S03]  /*44e0*/  S2R R19, SR_CTAID.Y ;  /* 0x0000000000137919 */ /* 0x000ea60000002600 */
[----:B------:R-:W3:Y:S08]  /*44f0*/  LDC R0, c[0x0][0x630] ;  /* 0x00018c00ff007b82 */ /* 0x000ef00000000800 */
[----:B------:R-:W4:Y:S01]  /*4500*/  LDC.64 R14, c[0x0][0x620] ;  /* 0x00018800ff0e7b82 */ /* 0x000f220000000a00 */
[----:B0-----:R-:W-:-:S04]  /*4510*/  ISETP.NE.U32.AND P0, PT, R10, RZ, PT ;  /* 0x000000ff0a00720c */ /* 0x001fc80003f05070 */
[----:B------:R-:W-:-:S13]  /*4520*/  ISETP.NE.AND.EX P0, PT, R11, RZ, PT, P0 ;  /* 0x000000ff0b00720c */ /* 0x000fda0003f05300 */
[----:B-1234-:R-:W-:Y:S05]  /*4530*/  @!P0 BRA `(.L_x_105) ;  /* 0x0000000000288947 */ /* 0x01efea0003800000 */
[----:B------:R-:W0:Y:S02]  /*4540*/  LDC R3, c[0x0][0x634] ;  /* 0x00018d00ff037b82 */ /* 0x000e240000000800 */
[----:B0-----:R-:W-:-:S05]  /*4550*/  IADD3 R3, P0, R16, R3, RZ ;  /* 0x0000000310037210 */ /* 0x001fca0007f1e0ff */
        /* <DEDUP_REMOVED lines=8> */
.L_x_105:
[-CC-:B------:R-:W-:Y:S01]  /*45e0*/  SHF.R.U64 R18, R8, R0.reuse, R9.reuse ;  /* 0x0000000008127219 */ /* 0x180fe20000001209 */
[----:B------:R-:W0:Y:S01]  /*45f0*/  LDC.64 R24, c[0x0][0x640] ;  /* 0x00019000ff187b82 */ /* 0x000e220000000a00 */
[----:B------:R-:W-:Y:S01]  /*4600*/  SHF.R.U32.HI R0, RZ, R0, R9 ;  /* 0x00000000ff007219 */ /* 0x000fe20000011609 */
[----:B------:R-:W-:Y:S01]  /*4610*/  ULDC UR4, c[0x0][0x150] ;  /* 0x0000540000047ab9 */ /* 0x000fe20000000800 */
[----:B------:R-:W-:Y:S02]  /*4620*/  IADD3 R3, P0, RZ, -R18, RZ ;  /* 0x80000012ff037210 */ /* 0x000fe40007f1e0ff */
[----:B------:R-:W-:-:S03]  /*4630*/  I2FP.F32.U32 R7, R12 ;  /* 0x0000000c00077245 */ /* 0x000fc60000201000 */
[----:B------:R-:W1:Y:S01]  /*4640*/  LDC R6, c[0x0][0x618] ;  /* 0x00018600ff067b82 */ /* 0x000e620000000800 */
[----:B------:R-:W-:Y:S02]  /*4650*/  IMAD.X R5, RZ, RZ, ~R0, P0 ;  /* 0x000000ffff057224 */ /* 0x000fe400000e0e00 */
[----:B------:R-:W-:Y:S01]  /*4660*/  FMUL R7, R7, UR4 ;  /* 0x0000000407077c20 */ /* 0x000fe20008400000 */
[----:B------:R-:W-:Y:S01]  /*4670*/  ULDC UR4, c[0x0][0x154] ;  /* 0x0000550000047ab9 */ /* 0x000fe20000000800 */
[-C--:B------:R-:W-:Y:S02]  /*4680*/  IMAD R0, R5, R14.reuse, RZ ;  /* 0x0000000e05007224 */ /* 0x080fe400078e02ff */
[C---:B------:R-:W-:Y:S01]  /*4690*/  IMAD.WIDE.U32 R4, R3.reuse, R14, R16 ;  /* 0x0000000e03047225 */ /* 0x040fe200078e0010 */
[----:B------:R-:W2:Y:S01]  /*46a0*/  LDC R8, c[0x0][0x608] ;  /* 0x00018200ff087b82 */ /* 0x000ea20000000800 */
[----:B------:R-:W3:Y:S02]  /*46b0*/  F2I.U32.TRUNC.NTZ R7, R7 ;  /* 0x0000000700077305 */ /* 0x000ee4000020f000 */
[----:B------:R-:W-:Y:S01]  /*46c0*/  IMAD R3, R3, R15, R0 ;  /* 0x0000000f03037224 */ /* 0x000fe200078e0200 */
[----:B------:R-:W-:-:S03]  /*46d0*/  I2FP.F32.U32 R0, R19 ;  /* 0x0000001300007245 */ /* 0x000fc60000201000 */
[----:B------:R-:W-:Y:S01]  /*46e0*/  IMAD.IADD R3, R5, 0x1, R3 ;  /* 0x0000000105037824 */ /* 0x000fe200078e0203 */
[----:B------:R-:W4:Y:S01]  /*46f0*/  LDC R11, c[0x0][0x658] ;  /* 0x00019600ff0b7b82 */ /* 0x000f220000000800 */
[----:B0-----:R-:W-:-:S04]  /*4700*/  ISETP.NE.U32.AND P0, PT, R24, RZ, PT ;  /* 0x000000ff1800720c */ /* 0x001fc80003f05070 */
[----:B------:R-:W-:-:S03]  /*4710*/  ISETP.NE.AND.EX P0, PT, R25, RZ, PT, P0 ;  /* 0x000000ff1900720c */ /* 0x000fc60003f05300 */
[----:B------:R-:W0:Y:S01]  /*4720*/  LDC R9, c[0x0][0x144] ;  /* 0x00005100ff097b82 */ /* 0x000e220000000800 */
[-C--:B-1----:R-:W-:Y:S01]  /*4730*/  SHF.R.U64 R10, R4, R6.reuse, R3 ;  /* 0x00000006040a7219 */ /* 0x082fe20000001203 */
[----:B---3--:R-:W-:Y:S01]  /*4740*/  IMAD.MOV R7, RZ, RZ, -R7 ;  /* 0x000000ffff077224 */ /* 0x008fe200078e0a07 */
[----:B------:R-:W-:Y:S01]  /*4750*/  SHF.R.U32.HI R3, RZ, R6, R3 ;  /* 0x00000006ff037219 */ /* 0x000fe20000011603 */
[----:B------:R-:W-:-:S04]  /*4760*/  FMUL R6, R0, UR4 ;  /* 0x0000000400067c20 */ /* 0x000fc80008400000 */
[----:B------:R-:W1:Y:S01]  /*4770*/  LDC R20, c[0x0][0x148] ;  /* 0x00005200ff147b82 */ /* 0x000e620000000800 */
[----:B------:R3:W0:Y:S01]  /*4780*/  F2I.U32.TRUNC.NTZ R14, R6 ;  /* 0x00000006000e7305 */ /* 0x000622000020f000 */
[-CC-:B--2---:R-:W-:Y:S02]  /*4790*/  SHF.R.U64 R13, R10, R8.reuse, R3.reuse ;  /* 0x000000080a0d7219 */ /* 0x184fe40000001203 */
[----:B------:R-:W-:-:S04]  /*47a0*/  SHF.R.U32.HI R0, RZ, R8, R3 ;  /* 0x00000008ff007219 */ /* 0x000fc80000011603 */
[----:B------:R-:W2:Y:S01]  /*47b0*/  LDC R21, c[0x0][0x648] ;  /* 0x00019200ff157b82 */ /* 0x000ea20000000800 */
[-CC-:B----4-:R-:W-:Y:S02]  /*47c0*/  SHF.R.U64 R15, R13, R11.reuse, R0.reuse ;  /* 0x0000000b0d0f7219 */ /* 0x190fe40000001200 */
[----:B------:R-:W-:-:S03]  /*47d0*/  SHF.R.U32.HI R5, RZ, R11, R0 ;  /* 0x0000000bff057219 */ /* 0x000fc60000011600 */
[----:B------:R-:W-:Y:S02]  /*47e0*/  IMAD.MOV.U32 R4, RZ, RZ, R15 ;  /* 0x000000ffff047224 */ /* 0x000fe400078e000f */
[----:B------:R-:W4:Y:S01]  /*47f0*/  LDC R26, c[0x0][0x638] ;  /* 0x00018e00ff1a7b82 */ /* 0x000f220000000800 */
[----:B0-----:R-:W-:-:S07]  /*4800*/  IMAD R22, R9, R7, R12 ;  /* 0x0000000709167224 */ /* 0x001fce00078e020c */
[----:B------:R-:W0:Y:S08]  /*4810*/  LDC R27, c[0x0][0x610] ;  /* 0x00018400ff1b7b82 */ /* 0x000e300000000800 */
[----:B------:R-:W0:Y:S01]  /*4820*/  LDC R28, c[0x0][0x600] ;  /* 0x00018000ff1c7b82 */ /* 0x000e220000000800 */
[----:B-123--:R-:W-:Y:S05]  /*4830*/  @!P0 BRA `(.L_x_106) ;  /* 0x0000000000288947 */ /* 0x00efea0003800000 */
[----:B------:R-:W1:Y:S02]  /*4840*/  LDC R0, c[0x0][0x64c] ;  /* 0x00019300ff007b82 */ /* 0x000e640000000800 */
[----:B-1----:R-:W-:-:S05]  /*4850*/  IADD3 R3, P0, R15, R0, RZ ;  /* 0x000000000f037210 */ /* 0x002fca0007f1e0ff */
        /* <DEDUP_REMOVED lines=8> */
.L_x_106:
[----:B------:R-:W-:Y:S01]  /*48e0*/  ISETP.NE.AND P0, PT, R2, 0x1, PT ;  /* 0x000000010200780c */ /* 0x000fe20003f05270 */
[----:B------:R-:W-:Y:S01]  /*48f0*/  IMAD.MOV R14, RZ, RZ, -R14 ;  /* 0x000000ffff0e7224 */ /* 0x000fe200078e0a0e */
[----:B------:R-:W-:Y:S02]  /*4900*/  SHF.R.U64 R0, R4, R21, R5 ;  /* 0x0000001504007219 */ /* 0x000fe40000001205 */
[----:B------:R-:W-:Y:S02]  /*4910*/  LOP3.LUT R3, R13, R70, RZ, 0xc0, !PT ;  /* 0x000000460d037212 */ /* 0x000fe400078ec0ff */
[----:B------:R-:W-:Y:S01]  /*4920*/  LOP3.LUT R5, R10, R69, RZ, 0xc0, !PT ;  /* 0x000000450a057212 */ /* 0x000fe200078ec0ff */
[----:B------:R-:W-:Y:S02]  /*4930*/  IMAD.MOV R4, RZ, RZ, -R0 ;  /* 0x000000ffff047224 */ /* 0x000fe400078e0a00 */
[----:B------:R-:W-:Y:S02]  /*4940*/  IMAD R3, R66, R0, R3 ;  /* 0x0000000042037224 */ /* 0x000fe400078e0203 */
[----:B----4-:R-:W-:-:S02]  /*4950*/  IMAD R0, R4, R26, R15 ;  /* 0x0000001a04007224 */ /* 0x010fc400078e020f */
[----:B------:R-:W-:Y:S02]  /*4960*/  @P0 IMAD R22, R20, R14, R19 ;  /* 0x0000000e14160224 */ /* 0x000fe400078e0213 */
[----:B------:R-:W-:Y:S02]  /*4970*/  IMAD.MOV.U32 R4, RZ, RZ, 0x1 ;  /* 0x00000001ff047424 */ /* 0x000fe400078e00ff */
[----:B0-----:R-:W-:Y:S02]  /*4980*/  IMAD R22, R3, R27, R22 ;  /* 0x0000001b03167224 */ /* 0x001fe400078e0216 */
[----:B------:R-:W-:Y:S01]  /*4990*/  IMAD R3, R0, R28, R5 ;  /* 0x0000001c00037224 */ /* 0x000fe200078e0205 */
[----:B------:R-:W-:-:S04]  /*49a0*/  PRMT R0, R4, 0x7610, R0 ;  /* 0x0000761004007816 */ /* 0x000fc80000000000 */
[----:B------:R-:W-:Y:S02]  /*49b0*/  SEL R19, R3, R22, !P0 ;  /* 0x0000001603137207 */ /* 0x000fe40004000000 */
[----:B------:R-:W-:-:S07]  /*49c0*/  SEL R22, R22, R3, !P0 ;  /* 0x0000000316167207 */ /* 0x000fce0004000000 */
.L_x_104:
[----:B------:R-:W-:Y:S01]  /*49d0*/  LOP3.LUT P0, RZ, R0, 0xff, RZ, 0xc0, !PT ;  /* 0x000000ff00ff7812 */ /* 0x000fe2000780c0ff */
[----:B------:R-:W-:Y:S01]  /*49e0*/  USHF.R.U32.HI UR4, URZ, 0x3, UR39 ;  /* 0x000000033f047899 */ /* 0x000fe20008011627 */
[----:B------:R-:W-:-:S03]  /*49f0*/  LOP3.LUT R74, R74, 0x1, RZ, 0x3c, !PT ;  /* 0x000000014a4a7812 */ /* 0x000fc600078e3cff */
[----:B------:R-:W-:-:S04]  /*4a00*/  UIMAD.WIDE.U32 UR4, UR4, 0x24924925, URZ ;  /* 0x24924925040478a5 */ /* 0x000fc8000f8e003f */
[----:B------:R-:W-:-:S04]  /*4a10*/  UIMAD UR39, UR5, -0x38, UR39 ;  /* 0xffffffc8052778a4 */ /* 0x000fc8000f8e0227 */
[----:B------:R-:W-:Y:S08]  /*4a20*/  @P0 BRA `(.L_x_107) ;  /* 0xffffffd4001c0947 */ /* 0x000ff0000383ffff */
[----:B------:R-:W-:Y:S05]  /*4a30*/  EXIT ;  /* 0x000000000000794d */ /* 0x000fea0003800000 */
.L_x_18:
[----:B------:R-:W-:-:S08]  /*4a40*/  ISETP.NE.AND P0, PT, R9, RZ, PT ;  /* 0x000000ff0900720c */ /* 0x000fd00003f05270 */
[----:B0-----:R-:W0:-:S00]  /*4a50*/  USETMAXREG.DEALLOC.CTAPOOL 0x28 ;  /* 0x00000028000079c8 */ /* 0x001e0000080e0500 */
[----:B------:R-:W-:Y:S05]  /*4a60*/  @P0 EXIT ;  /* 0x000000000000094d */ /* 0x000fea0003800000 */
[----:B0-----:R-:W-:Y:S01]  /*4a70*/  LOP3.LUT P0, RZ, R3, 0xff, RZ, 0xc0, !PT ;  /* 0x000000ff03ff7812 */ /* 0x001fe2000780c0ff */
[----:B------:R-:W-:Y:S02]  /*4a80*/  IMAD.MOV.U32 R3, RZ, RZ, 0x1 ;  /* 0x00000001ff037424 */ /* 0x000fe400078e00ff */
[----:B------:R-:W-:-:S10]  /*4a90*/  IMAD.MOV.U32 R8, RZ, RZ, RZ ;  /* 0x000000ffff087224 */ /* 0x000fd400078e00ff */
[----:B------:R-:W-:Y:S05]  /*4aa0*/  @!P0 BRA `(.L_x_108) ;  /* 0x0000000c00308947 */ /* 0x000fea0003800000 */
[----:B------:R-:W0:Y:S01]  /*4ab0*/  S2R R12, SR_CgaCtaId ;  /* 0x00000000000c7919 */ /* 0x000e220000008800 */
[----:B------:R-:W-:Y:S01]  /*4ac0*/  LOP3.LUT P0, RZ, R4, 0x1f, RZ, 0xc0, !PT ;  /* 0x0000001f04ff7812 */ /* 0x000fe2000780c0ff */
[----:B------:R-:W-:Y:S01]  /*4ad0*/  ULDC UR5, c[0x0][0x658] ;  /* 0x0001960000057ab9 */ /* 0x000fe20000000800 */
[----:B------:R-:W-:Y:S01]  /*4ae0*/  UMOV UR6, 0xffffffff ;  /* 0xffffffff00067882 */ /* 0x000fe20000000000 */
[----:B------:R-:W-:Y:S01]  /*4af0*/  BSSY B0, `(.L_x_108) ;  /* 0x00000c7000007945 */ /* 0x000fe20003800000 */
[----:B------:R-:W-:Y:S01]  /*4b00*/  USHF.L.U32 UR6, UR6, UR5, URZ ;  /* 0x0000000506067299 */ /* 0x000fe2000800063f */
[C---:B------:R-:W-:Y:S01]  /*4b10*/  ISETP.NE.AND P2, PT, R5.reuse, RZ, PT ;  /* 0x000000ff0500720c */ /* 0x040fe20003f45270 */
[----:B------:R-:W-:Y:S01]  /*4b20*/  IMAD.MOV.U32 R10, RZ, RZ, 0x1 ;  /* 0x00000001ff0a7424 */ /* 0x000fe200078e00ff */
[----:B------:R-:W-:Y:S01]  /*4b30*/  ISETP.NE.OR P0, PT, R5, RZ, !P0 ;  /* 0x000000ff0500720c */ /* 0x000fe20004705670 */
[----:B------:R-:W-:Y:S01]  /*4b40*/  IMAD.MOV.U32 R3, RZ, RZ, 0x1 ;  /* 0x00000001ff037424 */ /* 0x000fe200078e00ff */
[----:B------:R-:W-:Y:S01]  /*4b50*/  LOP3.LUT R9, R23, 0x2, RZ, 0xfc, !PT ;  /* 0x0000000217097812 */ /* 0x000fe200078efcff */
[----:B------:R-:W-:Y:S01]  /*4b60*/  IMAD.MOV.U32 R8, RZ, RZ, RZ ;  /* 0x000000ffff087224 */ /* 0x000fe200078e00ff */
[----:B------:R-:W-:Y:S01]  /*4b70*/  ULDC UR4, c[0x0][0x600] ;  /* 0x0001800000047ab9 */ /* 0x000fe20000000800 */
[----:B------:R-:W-:Y:S01]  /*4b80*/  UMOV UR7, 0x1 ;  /* 0x0000000100077882 */ /* 0x000fe20000000000 */
[----:B------:R-:W-:-:S02]  /*4b90*/  UIADD3 UR19, UR40, 0x1, URZ ;  /* 0x0000000128137890 */ /* 0x000fc4000fffe03f */
[----:B------:R-:W-:Y:S02]  /*4ba0*/  UIADD3 UR15, UR4, -0x1, URZ ;  /* 0xffffffff040f7890 */ /* 0x000fe4000fffe03f */
[----:B------:R-:W-:Y:S02]  /*4bb0*/  USHF.L.U32 UR17, UR7, UR5, URZ ;  /* 0x0000000507117299 */ /* 0x000fe4000800063f */
[----:B------:R-:W-:Y:S01]  /*4bc0*/  ULOP3.LUT UR16, URZ, UR6, URZ, 0x33, !UPT ;  /* 0x000000063f107292 */ /* 0x000fe2000f8e333f */
[----:B------:R-:W-:Y:S01]  /*4bd0*/  ULDC.64 UR20, c[0x0][0x198] ;  /* 0x0000660000147ab9 */ /* 0x000fe20000000a00 */
[C---:B0-----:R-:W-:Y:S02]  /*4be0*/  IMAD.SHL.U32 R4, R12.reuse, 0x400, RZ ;  /* 0x000004000c047824 */ /* 0x041fe400078e00ff */
[----:B------:R-:W-:-:S03]  /*4bf0*/  IMAD.SHL.U32 R12, R12, 0x20, RZ ;  /* 0x000000200c0c7824 */ /* 0x000fc600078e00ff */
[----:B------:R-:W-:Y:S02]  /*4c00*/  LOP3.LUT R4, R4, 0x400, RZ, 0xc0, !PT ;  /* 0x0000040004047812 */ /* 0x000fe400078ec0ff */
[----:B------:R-:W-:-:S03]  /*4c10*/  LOP3.LUT R12, R12, 0x20, RZ, 0xc0, !PT ;  /* 0x000000200c0c7812 */ /* 0x000fc600078ec0ff */
[----:B------:R-:W-:-:S07]  /*4c20*/  VIADD R11, R4, 0x1c480 ;  /* 0x0001c480040b7836 */ /* 0x000fce0000000000 */
.L_x_120:
[----:B------:R-:W-:-:S03]  /*4c30*/  UMOV UR4, 0xffffffff ;  /* 0xffffffff00047882 */ /* 0x000fc60000000000 */
[----:B------:R-:W-:Y:S05]  /*4c40*/  BRA.DIV UR4, `(.L_x_109) ;  /* 0x0000002e04347947 */ /* 0x000fea000b800000 */
[----:B------:R-:W-:-:S13]  /*4c50*/  ELECT P6, URZ, PT ;  /* 0x00000000003f782f */ /* 0x000fda00038c0000 */
.L_x_185:
[----:B------:R-:W0:Y:S01]  /*4c60*/  LDC R4, c[0x0][0x28c] ;  /* 0x0000a300ff047b82 */ /* 0x000e220000000800 */
[----:B------:R-:W-:Y:S01]  /*4c70*/  BSSY B1, `(.L_x_110) ;  /* 0x0000039000017945 */ /* 0x000fe20003800000 */
[----:B0-----:R-:W-:-:S13]  /*4c80*/  ISETP.LT.OR P6, PT, R4, 0x1, !P6 ;  /* 0x000000010400780c */ /* 0x001fda00077c1670 */
[----:B------:R-:W-:Y:S05]  /*4c90*/  @P6 BRA `(.L_x_111) ;  /* 0x0000000000d86947 */ /* 0x000fea0003800000 */
[----:B------:R-:W-:Y:S02]  /*4ca0*/  IMAD R19, R19, 0x40, R12 ;  /* 0x0000004013137824 */ /* 0x000fe400078e020c */
[----:B------:R-:W-:Y:S02]  /*4cb0*/  IMAD.SHL.U32 R22, R22, 0x40, RZ ;  /* 0x0000004016167824 */ /* 0x000fe400078e00ff */
[----:B------:R-:W-:Y:S02]  /*4cc0*/  IMAD.MOV.U32 R15, RZ, RZ, RZ ;  /* 0x000000ffff0f7224 */ /* 0x000fe400078e00ff */
[----:B------:R-:W-:Y:S02]  /*4cd0*/  IMAD.U32 R20, RZ, RZ, UR19 ;  /* 0x00000013ff147e24 */ /* 0x000fe4000f8e00ff */
[----:B------:R-:W-:Y:S02]  /*4ce0*/  IMAD.MOV.U32 R4, RZ, RZ, R3 ;  /* 0x000000ffff047224 */ /* 0x000fe400078e0003 */
[----:B------:R-:W-:-:S07]  /*4cf0*/  IMAD.MOV.U32 R6, RZ, RZ, R8 ;  /* 0x000000ffff067224 */ /* 0x000fce00078e0008 */
.L_x_115:
[----:B------:R-:W0:Y:S01]  /*4d00*/  S2R R14, SR_CgaCtaId ;  /* 0x00000000000e7919 */ /* 0x000e220000008800 */
[----:B------:R-:W-:Y:S01]  /*4d10*/  MOV R5, 0x400 ;  /* 0x0000040000057802 */ /* 0x000fe20000000f00 */
[----:B------:R-:W1:Y:S03]  /*4d20*/  @!P2 LDC R7, c[0x0][0x500] ;  /* 0x00014000ff07ab82 */ /* 0x000e660000000800 */
[----:B0-----:R-:W-:Y:S02]  /*4d30*/  LEA R13, R14, R5, 0x18 ;  /* 0x000000050e0d7211 */ /* 0x001fe400078ec0ff */
[----:B------:R-:W-:-:S03]  /*4d40*/  SHF.L.U32 R5, R4, 0x1f, RZ ;  /* 0x0000001f04057819 */ /* 0x000fc600000006ff */
[----:B------:R-:W-:-:S04]  /*4d50*/  IMAD R14, R6, 0x8, R13 ;  /* 0x00000008060e7824 */ /* 0x000fc800078e020d */
[----:B------:R-:W0:Y:S02]  /*4d60*/  SYNCS.PHASECHK.TRANS64.TRYWAIT P1, [R14+URZ+0x1c0], R5 ;  /* 0x0001c0050e0075a7 */ /* 0x000e24000802017f */
[----:B01----:R-:W-:Y:S05]  /*4d70*/  @!P1 BRA `(.L_x_112) ;  /* 0x0000002c00089947 */ /* 0x003fea0003800000 */
.L_x_186:
[----:B0-----:R-:W-:Y:S01]  /*4d80*/  PRMT R5, R9, 0x9910, RZ ;  /* 0x0000991009057816 */ /* 0x001fe200000000ff */
[----:B------:R0:W-:Y:S03]  /*4d90*/  @!P2 SYNCS.ARRIVE.TRANS64 RZ, [R14+URZ], R7 ;  /* 0x000000070effa9a7 */ /* 0x0001e6000800003f */
[----:B------:R-:W-:-:S13]  /*4da0*/  ISETP.NE.AND P1, PT, R5, 0x2, PT ;  /* 0x000000020500780c */ /* 0x000fda0003f25270 */
[----:B0-----:R-:W-:Y:S05]  /*4db0*/  @P1 BRA `(.L_x_113) ;  /* 0x0000000000041947 */ /* 0x001fea0003800000 */
[----:B------:R-:W-:Y:S01]  /*4dc0*/  BPT.TRAP 0x1 ;  /* 0x000000040000795c */ /* 0x000fe20000300000 */
.L_x_113:
[----:B------:R-:W-:Y:S05]  /*4dd0*/  @P0 BRA `(.L_x_114) ;  /* 0x0000000000040947 */ /* 0x000fea0003800000 */
[----:B------:R-:W-:Y:S01]  /*4de0*/  BPT.TRAP 0x1 ;  /* 0x000000040000795c */ /* 0x000fe20000300000 */
.L_x_114:
[----:B------:R-:W-:Y:S01]  /*4df0*/  R2UR UR13, R13 ;  /* 0x000000000d0d72ca */ /* 0x000fe200000e0000 */
[----:B------:R-:W-:Y:S01]  /*4e00*/  IMAD R13, R6, 0x800, R13 ;  /* 0x00000800060d7824 */ /* 0x000fe200078e020d */
[----:B------:R-:W-:Y:S01]  /*4e10*/  R2UR UR9, R14 ;  /* 0x000000000e0972ca */ /* 0x000fe200000e0000 */
[----:B------:R-:W-:Y:S01]  /*4e20*/  IMAD R5, R6, 0x800, R11 ;  /* 0x0000080006057824 */ /* 0x000fe200078e020b */
[----:B------:R-:W-:Y:S01]  /*4e30*/  UIADD3 UR4, UP0, UR20, 0xf0, URZ ;  /* 0x000000f014047890 */ /* 0x000fe2000ff1e03f */
[----:B------:R-:W-:Y:S01]  /*4e40*/  VIADD R20, R20, 0xffffffff ;  /* 0xffffffff14147836 */ /* 0x000fe20000000000 */
[----:B------:R-:W-:Y:S01]  /*4e50*/  R2UR UR5, R13 ;  /* 0x000000000d0572ca */ /* 0x000fe200000e0000 */
[----:B------:R-:W-:Y:S01]  /*4e60*/  UIADD3 UR22, UP1, UR20, 0x1f0, URZ ;  /* 0x000001f014167890 */ /* 0x000fe2000ff3e03f */
[----:B------:R-:W-:Y:S01]  /*4e70*/  R2UR UR8, R5 ;  /* 0x00000000050872ca */ /* 0x000fe200000e0000 */
[----:B------:R-:W-:Y:S01]  /*4e80*/  VIADD R6, R6, 0x1 ;  /* 0x0000000106067836 */ /* 0x000fe20000000000 */
[----:B------:R-:W-:Y:S01]  /*4e90*/  R2UR UR11, R22 ;  /* 0x00000000160b72ca */ /* 0x000fe200000e0000 */
[----:B------:R-:W-:Y:S01]  /*4ea0*/  UIADD3.X UR23, URZ, UR21, URZ, UP1, !UPT ;  /* 0x000000153f177290 */ /* 0x000fe20008ffe43f */
[----:B------:R-:W-:Y:S01]  /*4eb0*/  R2UR UR10, R15 ;  /* 0x000000000f0a72ca */ /* 0x000fe200000e0000 */
[----:B------:R-:W-:Y:S01]  /*4ec0*/  UMOV UR6, 0x0 ;  /* 0x0000000000067882 */ /* 0x000fe20000000000 */
[----:B------:R-:W-:Y:S01]  /*4ed0*/  R2UR UR12, R18 ;  /* 0x00000000120c72ca */ /* 0x000fe200000e0000 */
[----:B------:R-:W-:Y:S01]  /*4ee0*/  UMOV UR7, 0x10000000 ;  /* 0x1000000000077882 */ /* 0x000fe20000000000 */
[----:B------:R-:W-:Y:S01]  /*4ef0*/  R2UR UR18, R19 ;  /* 0x00000000131272ca */ /* 0x000fe200000e0000 */
[----:B------:R-:W-:Y:S01]  /*4f00*/  UMOV UR24, 0x30000 ;  /* 0x0003000000187882 */ /* 0x000fe20000000000 */
[----:B------:R-:W-:Y:S01]  /*4f10*/  ISETP.GT.AND P3, PT, R20, 0x1, PT ;  /* 0x000000011400780c */ /* 0x000fe20003f64270 */
[----:B------:R-:W-:Y:S01]  /*4f20*/  UIADD3 UR14, UR5, 0x480, URZ ;  /* 0x00000480050e7890 */ /* 0x000fe2000fffe03f */
[----:B------:R-:W-:Y:S01]  /*4f30*/  ISETP.NE.AND P1, PT, R6, 0x38, PT ;  /* 0x000000380600780c */ /* 0x000fe20003f25270 */
[----:B------:R-:W-:Y:S01]  /*4f40*/  UIADD3.X UR5, URZ, UR21, URZ, UP0, !UPT ;  /* 0x000000153f057290 */ /* 0x000fe200087fe43f */
[----:B------:R-:W-:Y:S01]  /*4f50*/  VIADD R15, R15, 0x20 ;  /* 0x000000200f0f7836 */ /* 0x000fe20000000000 */
[----:B------:R-:W-:Y:S01]  /*4f60*/  UIADD3 UR13, UR13, UR8, URZ ;  /* 0x000000080d0d7290 */ /* 0x000fe2000fffe03f */
[----:B------:R-:W-:-:S02]  /*4f70*/  SEL R5, RZ, 0x1, P1 ;  /* 0x00000001ff057807 */ /* 0x000fc40000800000 */
[----:B------:R-:W-:Y:S01]  /*4f80*/  UMOV UR8, UR14 ;  /* 0x0000000e00087c82 */ /* 0x000fe20008000000 */
[----:B------:R-:W-:Y:S02]  /*4f90*/  SEL R6, R6, RZ, P1 ;  /* 0x000000ff06067207 */ /* 0x000fe40000800000 */
[----:B------:R-:W-:Y:S01]  /*4fa0*/  LOP3.LUT R4, R4, R5, RZ, 0x3c, !PT ;  /* 0x0000000504047212 */ /* 0x000fe200078e3cff */
[----:B------:R0:W-:Y:S02]  /*4fb0*/  UTMALDG.3D [UR8], [UR4], desc[UR6] ;  /* 0x00000608040075b4 */ /* 0x0001e40008011000 */
[----:B0-----:R-:W-:Y:S01]  /*4fc0*/  UMOV UR11, UR18 ;  /* 0x00000012000b7c82 */ /* 0x001fe20008000000 */
[----:B------:R-:W-:Y:S02]  /*4fd0*/  UMOV UR8, UR13 ;  /* 0x0000000d00087c82 */ /* 0x000fe40008000000 */
[----:B------:R0:W-:Y:S02]  /*4fe0*/  UTMALDG.3D.MULTICAST [UR8], [UR22], UR24, desc[UR6] ;  /* 0x00000608160073b4 */ /* 0x0001e40008011818 */
[----:B0-----:R-:W-:Y:S05]  /*4ff0*/  @P3 BRA `(.L_x_115) ;  /* 0xfffffffc00403947 */ /* 0x001fea000383ffff */
.L_x_111:
[----:B------:R-:W-:Y:S05]  /*5000*/  BSYNC B1 ;  /* 0x0000000000017941 */ /* 0x000fea0003800000 */
.L_x_110:
[----:B------:R-:W2:Y:S01]  /*5010*/  LDL.64 R24, [R1] ;  /* 0x0000000001187983 */ /* 0x000ea20000100a00 */
[----:B------:R-:W-:Y:S01]  /*5020*/  LOP3.LUT P4, RZ, R10, 0xff, RZ, 0xc0, !PT ;  /* 0x000000ff0aff7812 */ /* 0x000fe2000788c0ff */
[----:B------:R-:W-:Y:S01]  /*5030*/  VIADD R7, R8, UR40 ;  /* 0x0000002808077c36 */ /* 0x000fe20008000000 */
[----:B------:R-:W-:Y:S01]  /*5040*/  ULDC.64 UR4, c[0x0][0x650] ;  /* 0x0001940000047ab9 */ /* 0x000fe20000000a00 */
[----:B------:R-:W-:Y:S01]  /*5050*/  IMAD.U32 R6, RZ, RZ, UR40 ;  /* 0x00000028ff067e24 */ /* 0x000fe2000f8e00ff */
[----:B------:R-:W-:Y:S01]  /*5060*/  UISETP.GE.U32.AND UP0, UPT, UR40, 0x38, UPT ;  /* 0x000000382800788c */ /* 0x000fe2000bf06070 */
[----:B------:R-:W-:Y:S01]  /*5070*/  BSSY B1, `(.L_x_116) ;  /* 0x000006c000017945 */ /* 0x000fe20003800000 */
[----:B------:R-:W-:Y:S01]  /*5080*/  ISETP.GT.U32.AND P1, PT, R7, 0x37, PT ;  /* 0x000000370700780c */ /* 0x000fe20003f24070 */
[----:B------:R-:W-:Y:S01]  /*5090*/  IMAD.MOV.U32 R22, RZ, RZ, -0x1 ;  /* 0xffffffffff167424 */ /* 0x000fe200078e00ff */
[----:B------:R-:W-:Y:S01]  /*50a0*/  PRMT R10, RZ, 0x7610, R10 ;  /* 0x00007610ff0a7816 */ /* 0x000fe2000000000a */
[----:B------:R-:W-:Y:S01]  /*50b0*/  IMAD.MOV.U32 R19, RZ, RZ, -0x1 ;  /* 0xffffffffff137424 */ /* 0x000fe200078e00ff */
[----:B------:R-:W-:Y:S01]  /*50c0*/  ISETP.LT.U32.AND P1, PT, R6, 0x38, P1 ;  /* 0x000000380600780c */ /* 0x000fe20000f21070 */
[----:B------:R-:W-:Y:S01]  /*50d0*/  IMAD.MOV.U32 R18, RZ, RZ, -0x1 ;  /* 0xffffffffff127424 */ /* 0x000fe200078e00ff */
[----:B------:R-:W-:Y:S01]  /*50e0*/  PLOP3.LUT P3, PT, PT, PT, UP0, 0x80, 0x0 ;  /* 0x000000000000781c */ /* 0x000fe20003f6f008 */
[----:B------:R-:W0:Y:S01]  /*50f0*/  @P4 S2R R5, SR_CgaCtaId ;  /* 0x0000000000054919 */ /* 0x000e220000008800 */
[----:B------:R-:W-:-:S02]  /*5100*/  @P4 MOV R4, 0x400 ;  /* 0x0000040000044802 */ /* 0x000fc40000000f00 */
[----:B------:R-:W-:-:S04]  /*5110*/  SEL R6, RZ, 0x1, !P1 ;  /* 0x00000001ff067807 */ /* 0x000fc80004800000 */
[----:B------:R-:W-:Y:S02]  /*5120*/  LOP3.LUT R3, R3, R6, RZ, 0x3c, !PT ;  /* 0x0000000603037212 */ /* 0x000fe400078e3cff */
[----:B0-----:R-:W-:-:S04]  /*5130*/  @P4 LEA R4, R5, R4, 0x18 ;  /* 0x0000000405044211 */ /* 0x001fc800078ec0ff */
[----:B------:R0:W-:Y:S02]  /*5140*/  @P4 SYNCS.ARRIVE.TRANS64.A1T0 RZ, [R4+URZ+0x3b8], RZ ;  /* 0x0003b8ff04ff49a7 */ /* 0x0001e4000810003f */
[----:B0-----:R-:W-:-:S05]  /*5150*/  SHF.R.U32.HI R4, RZ, 0x3, R7 ;  /* 0x00000003ff047819 */ /* 0x001fca0000011607 */
[----:B------:R-:W-:-:S04]  /*5160*/  IMAD.WIDE.U32 R4, R4, 0x24924925, RZ ;  /* 0x2492492504047825 */ /* 0x000fc800078e00ff */
[----:B------:R-:W-:Y:S01]  /*5170*/  IMAD R8, R5, -0x38, R7 ;  /* 0xffffffc805087824 */ /* 0x000fe200078e0207 */
[----:B------:R-:W-:Y:S02]  /*5180*/  @P3 LOP3.LUT R3, R3, 0x1, R5, 0x78, !PT ;  /* 0x0000000103033812 */ /* 0x000fe400078e7805 */
[----:B------:R-:W-:Y:S02]  /*5190*/  PRMT R4, RZ, 0x7610, R4 ;  /* 0x00007610ff047816 */ /* 0x000fe40000000004 */
[----:B--2---:R-:W-:-:S04]  /*51a0*/  IADD3 R16, P4, R16, R24, RZ ;  /* 0x0000001810107210 */ /* 0x004fc80007f9e0ff */
[----:B------:R-:W-:Y:S01]  /*51b0*/  ISETP.GE.U32.AND P1, PT, R16, UR4, PT ;  /* 0x0000000410007c0c */ /* 0x000fe2000bf26070 */
[----:B------:R-:W-:-:S05]  /*51c0*/  IMAD.X R17, R17, 0x1, R0, P4 ;  /* 0x0000000111117824 */ /* 0x000fca00020e0600 */
[----:B------:R-:W-:-:S13]  /*51d0*/  ISETP.GE.U32.AND.EX P1, PT, R17, UR5, PT, P1 ;  /* 0x0000000511007c0c */ /* 0x000fda000bf26110 */
[----:B------:R-:W-:Y:S05]  /*51e0*/  @P1 BRA `(.L_x_117) ;  /* 0x0000000400501947 */ /* 0x000fea0003800000 */
[----:B------:R-:W0:Y:S01]  /*51f0*/  S2R R13, SR_CTAID.X ;  /* 0x00000000000d7919 */ /* 0x000e220000002500 */
[----:B------:R-:W-:Y:S01]  /*5200*/  ULDC.64 UR4, c[0x0][0x628] ;  /* 0x00018a0000047ab9 */ /* 0x000fe20000000a00 */
[----:B------:R-:W-:Y:S01]  /*5210*/  ULDC UR7, c[0x0][0x630] ;  /* 0x00018c0000077ab9 */ /* 0x000fe20000000800 */
[----:B------:R-:W-:Y:S01]  /*5220*/  ISETP.NE.U32.AND P1, PT, RZ, UR4, PT ;  /* 0x00000004ff007c0c */ /* 0x000fe2000bf25070 */
[----:B------:R-:W1:Y:S01]  /*5230*/  S2R R14, SR_CTAID.Y ;  /* 0x00000000000e7919 */ /* 0x000e620000002600 */
[----:B------:R-:W-:Y:S01]  /*5240*/  ULDC UR8, c[0x0][0x150] ;  /* 0x0000540000087ab9 */ /* 0x000fe20000000800 */
[----:B------:R-:W-:Y:S01]  /*5250*/  IMAD.MOV.U32 R4, RZ, RZ, R16 ;  /* 0x000000ffff047224 */ /* 0x000fe200078e0010 */
[----:B------:R-:W-:Y:S01]  /*5260*/  ISETP.NE.AND.EX P1, PT, RZ, UR5, PT, P1 ;  /* 0x00000005ff007c0c */ /* 0x000fe2000bf25310 */
[----:B------:R-:W-:Y:S01]  /*5270*/  IMAD.MOV.U32 R5, RZ, RZ, R17 ;  /* 0x000000ffff057224 */ /* 0x000fe200078e0011 */
[----:B0-----:R-:W-:-:S11]  /*5280*/  I2FP.F32.U32 R19, R13 ;  /* 0x0000000d00137245 */ /* 0x001fd60000201000 */
[----:B------:R-:W-:Y:S05]  /*5290*/  @!P1 BRA `(.L_x_118) ;  /* 0x0000000000289947 */ /* 0x000fea0003800000 */
[----:B------:R-:W-:Y:S02]  /*52a0*/  ULDC UR6, c[0x0][0x634] ;  /* 0x00018d0000067ab9 */ /* 0x000fe40000000800 */
[----:B------:R-:W-:-:S05]  /*52b0*/  IADD3 R5, P1, R16, UR6, RZ ;  /* 0x0000000610057c10 */ /* 0x000fca000ff3e0ff */
[----:B------:R-:W-:-:S04]  /*52c0*/  IMAD.X R15, RZ, RZ, R17, P1 ;  /* 0x000000ffff0f7224 */ /* 0x000fc800008e0611 */
[----:B------:R-:W-:-:S04]  /*52d0*/  IMAD.WIDE.U32 R6, R15, UR4, RZ ;  /* 0x000000040f067c25 */ /* 0x000fc8000f8e00ff */
[----:B------:R-:W-:-:S04]  /*52e0*/  IMAD.WIDE.U32 R6, P1, R5, UR5, R6 ;  /* 0x0000000505067c25 */ /* 0x000fc8000f820006 */
[----:B------:R-:W-:-:S04]  /*52f0*/  IMAD.WIDE.U32 R4, R5, UR4, RZ ;  /* 0x0000000405047c25 */ /* 0x000fc8000f8e00ff */
[----:B------:R-:W-:Y:S01]  /*5300*/  IMAD.MOV.U32 R4, RZ, RZ, R7 ;  /* 0x000000ffff047224 */ /* 0x000fe200078e0007 */
[----:B------:R-:W-:Y:S01]  /*5310*/  IADD3 RZ, P3, R5, R6, RZ ;  /* 0x0000000605ff7210 */ /* 0x000fe20007f7e0ff */
[----:B------:R-:W-:-:S04]  /*5320*/  IMAD.X R5, RZ, RZ, RZ, P1 ;  /* 0x000000ffff057224 */ /* 0x000fc800008e06ff */
[----:B------:R-:W-:-:S08]  /*5330*/  IMAD.WIDE.U32.X R4, R15, UR5, R4, P3 ;  /* 0x000000050f047c25 */ /* 0x000fd000098e0404 */
.L_x_118:
[--C-:B------:R-:W-:Y:S01]  /*5340*/  SHF.R.U64 R18, R4, UR7, R5.reuse ;  /* 0x0000000704127c19 */ /* 0x100fe20008001205 */
[----:B------:R-:W-:Y:S01]  /*5350*/  FMUL R19, R19, UR8 ;  /* 0x0000000813137c20 */ /* 0x000fe20008400000 */
[----:B------:R-:W-:Y:S01]  /*5360*/  SHF.R.U32.HI R4, RZ, UR7, R5 ;  /* 0x00000007ff047c19 */ /* 0x000fe20008011605 */
[----:B------:R-:W0:Y:S01]  /*5370*/  LDC R6, c[0x0][0x144] ;  /* 0x00005100ff067b82 */ /* 0x000e220000000800 */
[----:B------:R-:W-:Y:S01]  /*5380*/  IADD3 R5, P1, RZ, -R18, RZ ;  /* 0x80000012ff057210 */ /* 0x000fe20007f3e0ff */
[----:B------:R-:W-:Y:S01]  /*5390*/  ULDC UR6, c[0x0][0x154] ;  /* 0x0000550000067ab9 */ /* 0x000fe20000000800 */
[----:B-1----:R-:W-:Y:S01]  /*53a0*/  I2FP.F32.U32 R7, R14 ;  /* 0x0000000e00077245 */ /* 0x002fe20000201000 */
[----:B------:R-:W1:Y:S01]  /*53b0*/  F2I.U32.TRUNC.NTZ R19, R19 ;  /* 0x0000001300137305 */ /* 0x000e62000020f000 */
[----:B------:R-:W-:Y:S01]  /*53c0*/  ULDC.64 UR4, c[0x0][0x620] ;  /* 0x0001880000047ab9 */ /* 0x000fe20000000a00 */
[----:B------:R-:W-:Y:S01]  /*53d0*/  IMAD.X R4, RZ, RZ, ~R4, P1 ;  /* 0x000000ffff047224 */ /* 0x000fe200008e0e04 */
[----:B------:R-:W-:Y:S01]  /*53e0*/  ISETP.NE.AND P4, PT, R2, 0x1, PT ;  /* 0x000000010200780c */ /* 0x000fe20003f85270 */
[----:B------:R-:W-:Y:S01]  /*53f0*/  FMUL R20, R7, UR6 ;  /* 0x0000000607147c20 */ /* 0x000fe20008400000 */
[----:B------:R-:W2:Y:S01]  /*5400*/  LDC R21, c[0x0][0x148] ;  /* 0x00005200ff157b82 */ /* 0x000ea20000000800 */
[----:B------:R-:W-:Y:S01]  /*5410*/  IMAD R4, R4, UR4, RZ ;  /* 0x0000000404047c24 */ /* 0x000fe2000f8e02ff */
[----:B------:R-:W-:-:S02]  /*5420*/  ULDC.64 UR6, c[0x0][0x640] ;  /* 0x0001900000067ab9 */ /* 0x000fc40000000a00 */
[----:B------:R-:W-:Y:S01]  /*5430*/  ISETP.NE.U32.AND P1, PT, RZ, UR6, PT ;  /* 0x00000006ff007c0c */ /* 0x000fe2000bf25070 */
[----:B------:R-:W3:Y:S01]  /*5440*/  F2I.U32.TRUNC.NTZ R20, R20 ;  /* 0x0000001400147305 */ /* 0x000ee2000020f000 */
[C---:B------:R-:W-:Y:S02]  /*5450*/  IMAD R7, R5.reuse, UR5, R4 ;  /* 0x0000000505077c24 */ /* 0x040fe4000f8e0204 */
[----:B------:R-:W-:Y:S01]  /*5460*/  IMAD.WIDE.U32 R4, R5, UR4, R16 ;  /* 0x0000000405047c25 */ /* 0x000fe2000f8e0010 */
[----:B------:R-:W-:Y:S01]  /*5470*/  ULDC UR4, c[0x0][0x618] ;  /* 0x0001860000047ab9 */ /* 0x000fe20000000800 */
[----:B------:R-:W-:Y:S02]  /*5480*/  ISETP.NE.AND.EX P1, PT, RZ, UR7, PT, P1 ;  /* 0x00000007ff007c0c */ /* 0x000fe4000bf25310 */
[----:B------:R-:W-:Y:S02]  /*5490*/  IMAD.IADD R5, R5, 0x1, R7 ;  /* 0x0000000105057824 */ /* 0x000fe400078e0207 */
[----:B-1----:R-:W-:-:S03]  /*54a0*/  IMAD.MOV R19, RZ, RZ, -R19 ;  /* 0x000000ffff137224 */ /* 0x002fc600078e0a13 */
[----:B------:R-:W-:Y:S01]  /*54b0*/  SHF.R.U64 R15, R4, UR4, R5 ;  /* 0x00000004040f7c19 */ /* 0x000fe20008001205 */
[----:B0-----:R-:W-:Y:S01]  /*54c0*/  IMAD R13, R6, R19, R13 ;  /* 0x00000013060d7224 */ /* 0x001fe200078e020d */
[----:B------:R-:W-:Y:S01]  /*54d0*/  SHF.R.U32.HI R4, RZ, UR4, R5 ;  /* 0x00000004ff047c19 */ /* 0x000fe20008011605 */
[----:B------:R-:W-:Y:S01]  /*54e0*/  ULDC UR4, c[0x0][0x608] ;  /* 0x0001820000047ab9 */ /* 0x000fe20000000800 */
[----:B---3--:R-:W-:Y:S02]  /*54f0*/  IMAD.MOV R6, RZ, RZ, -R20 ;  /* 0x000000ffff067224 */ /* 0x008fe400078e0a14 */
[--C-:B------:R-:W-:Y:S02]  /*5500*/  SHF.R.U64 R20, R15, UR4, R4.reuse ;  /* 0x000000040f147c19 */ /* 0x100fe40008001204 */
[----:B------:R-:W-:Y:S01]  /*5510*/  SHF.R.U32.HI R5, RZ, UR4, R4 ;  /* 0x00000004ff057c19 */ /* 0x000fe20008011604 */
[----:B------:R-:W-:Y:S01]  /*5520*/  ULDC UR4, c[0x0][0x658] ;  /* 0x0001960000047ab9 */ /* 0x000fe20000000800 */
[----:B--2---:R-:W-:-:S02]  /*5530*/  @P4 IMAD R13, R21, R6, R14 ;  /* 0x00000006150d4224 */ /* 0x004fc400078e020e */
[--C-:B------:R-:W-:Y:S02]  /*5540*/  SHF.R.U64 R14, R20, UR4, R5.reuse ;  /* 0x00000004140e7c19 */ /* 0x100fe40008001205 */
[----:B------:R-:W-:-:S03]  /*5550*/  SHF.R.U32.HI R19, RZ, UR4, R5 ;  /* 0x00000004ff137c19 */ /* 0x000fc60008011605 */
[----:B------:R-:W-:Y:S02]  /*5560*/  IMAD.MOV.U32 R6, RZ, RZ, R14 ;  /* 0x000000ffff067224 */ /* 0x000fe400078e000e */
[----:B------:R-:W-:Y:S01]  /*5570*/  IMAD.MOV.U32 R5, RZ, RZ, R19 ;  /* 0x000000ffff057224 */ /* 0x000fe200078e0013 */
[----:B------:R-:W-:Y:S06]  /*5580*/  @!P1 BRA `(.L_x_119) ;  /* 0x00000000002c9947 */ /* 0x000fec0003800000 */
        /* <DEDUP_REMOVED lines=9> */
[----:B------:R-:W-:-:S04]  /*5620*/  IMAD.WIDE.U32.X R4, R19, UR7, R4, P3 ;  /* 0x0000000713047c25 */ /* 0x000fc800098e0404 */
[----:B------:R-:W-:-:S07]  /*5630*/  IMAD.MOV.U32 R6, RZ, RZ, R4 ;  /* 0x000000ffff067224 */ /* 0x000fce00078e0004 */
.L_x_119:
[----:B------:R-:W-:Y:S01]  /*5640*/  ULDC UR4, c[0x0][0x648] ;  /* 0x0001920000047ab9 */ /* 0x000fe20000000800 */
[----:B------:R-:W-:Y:S01]  /*5650*/  LOP3.LUT R4, R20, UR16, RZ, 0xc0, !PT ;  /* 0x0000001014047c12 */ /* 0x000fe2000f8ec0ff */
[----:B------:R-:W-:Y:S01]  /*5660*/  ULDC UR5, c[0x0][0x610] ;  /* 0x0001840000057ab9 */ /* 0x000fe20000000800 */
[----:B------:R-:W-:Y:S01]  /*5670*/  SHF.R.U64 R5, R6, UR4, R5 ;  /* 0x0000000406057c19 */ /* 0x000fe20008001205 */
[----:B------:R-:W-:Y:S01]  /*5680*/  ULDC UR4, c[0x0][0x638] ;  /* 0x00018e0000047ab9 */ /* 0x000fe20000000800 */
[----:B------:R-:W-:-:S03]  /*5690*/  LOP3.LUT R15, R15, UR15, RZ, 0xc0, !PT ;  /* 0x0000000f0f0f7c12 */ /* 0x000fc6000f8ec0ff */
[----:B------:R-:W-:Y:S02]  /*56a0*/  IMAD.MOV R7, RZ, RZ, -R5 ;  /* 0x000000ffff077224 */ /* 0x000fe400078e0a05 */
[----:B------:R-:W-:Y:S02]  /*56b0*/  IMAD R4, R5, UR17, R4 ;  /* 0x0000001105047c24 */ /* 0x000fe4000f8e0204 */
[----:B------:R-:W-:Y:S01]  /*56c0*/  IMAD R14, R7, UR4, R14 ;  /* 0x00000004070e7c24 */ /* 0x000fe2000f8e020e */
[----:B------:R-:W-:Y:S01]  /*56d0*/  ULDC UR4, c[0x0][0x600] ;  /* 0x0001800000047ab9 */ /* 0x000fe20000000800 */
[----:B------:R-:W-:Y:S02]  /*56e0*/  IMAD R13, R4, UR5, R13 ;  /* 0x00000005040d7c24 */ /* 0x000fe4000f8e020d */
[----:B------:R-:W-:Y:S02]  /*56f0*/  IMAD R14, R14, UR4, R15 ;  /* 0x000000040e0e7c24 */ /* 0x000fe4000f8e020f */
[----:B------:R-:W-:-:S03]  /*5700*/  IMAD.MOV.U32 R4, RZ, RZ, 0x1 ;  /* 0x00000001ff047424 */ /* 0x000fc600078e00ff */
[----:B------:R-:W-:Y:S02]  /*5710*/  SEL R19, R14, R13, !P4 ;  /* 0x0000000d0e137207 */ /* 0x000fe40006000000 */
[----:B------:R-:W-:-:S07]  /*5720*/  SEL R22, R13, R14, !P4 ;  /* 0x0000000e0d167207 */ /* 0x000fce0006000000 */
.L_x_117:
[----:B------:R-:W-:Y:S05]  /*5730*/  BSYNC B1 ;  /* 0x0000000000017941 */ /* 0x000fea0003800000 */
.L_x_116:
[----:B------:R-:W-:-:S13]  /*5740*/  LOP3.LUT P1, RZ, R4, 0xff, RZ, 0xc0, !PT ;  /* 0x000000ff04ff7812 */ /* 0x000fda000782c0ff */
[----:B------:R-:W-:Y:S05]  /*5750*/  @P1 BRA `(.L_x_120) ;  /* 0xfffffff400341947 */ /* 0x000fea000383ffff */
[----:B------:R-:W-:Y:S05]  /*5760*/  BSYNC B0 ;  /* 0x0000000000007941 */ /* 0x000fea0003800000 */
.L_x_108:
[----:B------:R-:W-:-:S03]  /*5770*/  UMOV UR4, 0xffffffff ;  /* 0xffffffff00047882 */ /* 0x000fc60000000000 */
[----:B------:R-:W-:Y:S05]  /*5780*/  BRA.DIV UR4, `(.L_x_121) ;  /* 0x0000002204987947 */ /* 0x000fea000b800000 */
[----:B------:R-:W-:-:S13]  /*5790*/  ELECT P6, URZ, PT ;  /* 0x00000000003f782f */ /* 0x000fda00038c0000 */
.L_x_189:
[----:B------:R-:W-:Y:S04]  /*57a0*/  BSSY B0, `(.L_x_122) ;  /* 0x00001ff000007945 */ /* 0x000fe80003800000 */
[----:B------:R-:W-:Y:S05]  /*57b0*/  @!P6 BRA `(.L_x_123) ;  /* 0x0000001c00f4e947 */ /* 0x000fea0003800000 */
[----:B------:R-:W-:-:S04]  /*57c0*/  LOP3.LUT R23, R23, 0x2, RZ, 0xfc, !PT ;  /* 0x0000000217177812 */ /* 0x000fc800078efcff */
[----:B------:R-:W-:-:S13]  /*57d0*/  ISETP.NE.AND P0, PT, R23, 0x3, PT ;  /* 0x000000031700780c */ /* 0x000fda0003f05270 */
[----:B------:R-:W-:Y:S05]  /*57e0*/  @!P0 BRA `(.L_x_124) ;  /* 0x0000000000048947 */ /* 0x000fea0003800000 */
[----:B------:R-:W-:Y:S01]  /*57f0*/  BPT.TRAP 0x1 ;  /* 0x000000040000795c */ /* 0x000fe20000300000 */
.L_x_124:
[----:B------:R-:W0:Y:S01]  /*5800*/  S2R R5, SR_CgaCtaId ;  /* 0x0000000000057919 */ /* 0x000e220000008800 */
[----:B------:R-:W-:Y:S02]  /*5810*/  MOV R0, 0x400 ;  /* 0x0000040000007802 */ /* 0x000fe40000000f00 */
[----:B------:R-:W-:Y:S02]  /*5820*/  SHF.L.U32 R2, R3, 0x1f, RZ ;  /* 0x0000001f03027819 */ /* 0x000fe400000006ff */
[----:B0-----:R-:W-:-:S05]  /*5830*/  LEA R5, R5, R0, 0x18 ;  /* 0x0000000005057211 */ /* 0x001fca00078ec0ff */
[----:B------:R-:W-:-:S04]  /*5840*/  VIADD R5, R5, 0x1c0 ;  /* 0x000001c005057836 */ /* 0x000fc80000000000 */
[C---:B------:R-:W-:Y:S02]  /*5850*/  IMAD R7, R8.reuse, 0x8, R5 ;  /* 0x0000000808077824 */ /* 0x040fe400078e0205 */
[----:B------:R-:W-:Y:S02]  /*5860*/  VIADD R8, R8, 0x1 ;  /* 0x0000000108087836 */ /* 0x000fe40000000000 */
[----:B------:R-:W0:Y:S03]  /*5870*/  SYNCS.PHASECHK.TRANS64.TRYWAIT P0, [R7+URZ], R2 ;  /* 0x00000002070075a7 */ /* 0x000e26000800017f */
[----:B------:R-:W-:-:S04]  /*5880*/  ISETP.NE.AND P1, PT, R8, 0x38, PT ;  /* 0x000000380800780c */ /* 0x000fc80003f25270 */
[----:B------:R-:W-:Y:S02]  /*5890*/  SEL R0, RZ, 0x1, P1 ;  /* 0x00000001ff007807 */ /* 0x000fe40000800000 */
[----:B------:R-:W-:Y:S02]  /*58a0*/  SEL R8, R8, RZ, P1 ;  /* 0x000000ff08087207 */ /* 0x000fe40000800000 */
[----:B------:R-:W-:-:S03]  /*58b0*/  LOP3.LUT R9, R3, R0, RZ, 0x3c, !PT ;  /* 0x0000000003097212 */ /* 0x000fc600078e3cff */
[----:B------:R-:W-:Y:S01]  /*58c0*/  IMAD R6, R8, 0x8, R5 ;  /* 0x0000000808067824 */ /* 0x000fe200078e0205 */
[----:B------:R-:W-:Y:S01]  /*58d0*/  SHF.L.U32 R3, R9, 0x1f, RZ ;  /* 0x0000001f09037819 */ /* 0x000fe200000006ff */
[----:B0-----:R-:W-:Y:S06]  /*58e0*/  @!P0 BRA `(.L_x_125) ;  /* 0x0000002000608947 */ /* 0x001fec0003800000 */
.L_x_190:
[----:B------:R-:W1:Y:S01]  /*58f0*/  SYNCS.PHASECHK.TRANS64.TRYWAIT P0, [R6+URZ], R3 ;  /* 0x00000003060075a7 */ /* 0x000e62000800017f */
[----:B------:R-:W-:-:S05]  /*5900*/  VIADD R0, R8, 0x1 ;  /* 0x0000000108007836 */ /* 0x000fca0000000000 */
[----:B------:R-:W-:-:S04]  /*5910*/  ISETP.NE.AND P1, PT, R0, 0x38, PT ;  /* 0x000000380000780c */ /* 0x000fc80003f25270 */
[----:B0-----:R-:W-:Y:S02]  /*5920*/  SEL R2, RZ, 0x1, P1 ;  /* 0x00000001ff027807 */ /* 0x001fe40000800000 */
[----:B------:R-:W-:Y:S02]  /*5930*/  SEL R0, R0, RZ, P1 ;  /* 0x000000ff00007207 */ /* 0x000fe40000800000 */
[----:B------:R-:W-:-:S03]  /*5940*/  LOP3.LUT R9, R9, R2, RZ, 0x3c, !PT ;  /* 0x0000000209097212 */ /* 0x000fc600078e3cff */
[----:B------:R-:W-:Y:S01]  /*5950*/  IMAD R7, R0, 0x8, R5 ;  /* 0x0000000800077824 */ /* 0x000fe200078e0205 */
[----:B------:R-:W-:Y:S01]  /*5960*/  SHF.L.U32 R4, R9, 0x1f, RZ ;  /* 0x0000001f09047819 */ /* 0x000fe200000006ff */
[----:B-1----:R-:W-:Y:S06]  /*5970*/  @!P0 BRA `(.L_x_126) ;  /* 0x0000002000508947 */ /* 0x002fec0003800000 */
.L_x_191:
[----:B------:R-:W1:Y:S01]  /*5980*/  SYNCS.PHASECHK.TRANS64.TRYWAIT P0, [R7+URZ], R4 ;  /* 0x00000004070075a7 */ /* 0x000e62000800017f */
[----:B------:R-:W-:-:S05]  /*5990*/  VIADD R0, R0, 0x1 ;  /* 0x0000000100007836 */ /* 0x000fca0000000000 */
[----:B------:R-:W-:-:S04]  /*59a0*/  ISETP.NE.AND P1, PT, R0, 0x38, PT ;  /* 0x000000380000780c */ /* 0x000fc80003f25270 */
[----:B------:R-:W-:Y:S02]  /*59b0*/  SEL R2, RZ, 0x1, P1 ;  /* 0x00000001ff027807 */ /* 0x000fe40000800000 */
[----:B------:R-:W-:Y:S02]  /*59c0*/  SEL R0, R0, RZ, P1 ;  /* 0x000000ff00007207 */ /* 0x000fe40000800000 */
[----:B------:R-:W-:-:S03]  /*59d0*/  LOP3.LUT R9, R9, R2, RZ, 0x3c, !PT ;  /* 0x0000000209097212 */ /* 0x000fc600078e3cff */
[----:B0-----:R-:W-:Y:S01]  /*59e0*/  IMAD R6, R0, 0x8, R5 ;  /* 0x0000000800067824 */ /* 0x001fe200078e0205 */
[----:B------:R-:W-:Y:S01]  /*59f0*/  SHF.L.U32 R3, R9, 0x1f, RZ ;  /* 0x0000001f09037819 */ /* 0x000fe200000006ff */
[----:B-1----:R-:W-:Y:S06]  /*5a00*/  @!P0 BRA `(.L_x_127) ;  /* 0x0000002000408947 */ /* 0x002fec0003800000 */
.L_x_192:
        /* <DEDUP_REMOVED lines=9> */
.L_x_193:
        /* <DEDUP_REMOVED lines=9> */
.L_x_194:
        /* <DEDUP_REMOVED lines=9> */
.L_x_195:
        /* <DEDUP_REMOVED lines=9> */
.L_x_196:
        /* <DEDUP_REMOVED lines=9> */
.L_x_197:
        /* <DEDUP_REMOVED lines=9> */
.L_x_198:
        /* <DEDUP_REMOVED lines=9> */
.L_x_199:
        /* <DEDUP_REMOVED lines=9> */
.L_x_200:
        /* <DEDUP_REMOVED lines=9> */
.L_x_201:
        /* <DEDUP_REMOVED lines=9> */
.L_x_202:
        /* <DEDUP_REMOVED lines=9> */
.L_x_203:
        /* <DEDUP_REMOVED lines=9> */
.L_x_204:
        /* <DEDUP_REMOVED lines=9> */
.L_x_205:
        /* <DEDUP_REMOVED lines=9> */
.L_x_206:
        /* <DEDUP_REMOVED lines=9> */
.L_x_207:
        /* <DEDUP_REMOVED lines=9> */
.L_x_208:
        /* <DEDUP_REMOVED lines=9> */
.L_x_209:
        /* <DEDUP_REMOVED lines=9> */
.L_x_210:
        /* <DEDUP_REMOVED lines=9> */
.L_x_211:
        /* <DEDUP_REMOVED lines=9> */
.L_x_212:
        /* <DEDUP_REMOVED lines=9> */
.L_x_213:
        /* <DEDUP_REMOVED lines=9> */
.L_x_214:
        /* <DEDUP_REMOVED lines=9> */
.L_x_215:
        /* <DEDUP_REMOVED lines=9> */
.L_x_216:
        /* <DEDUP_REMOVED lines=9> */
.L_x_217:
        /* <DEDUP_REMOVED lines=9> */
.L_x_218:
        /* <DEDUP_REMOVED lines=9> */
.L_x_219:
        /* <DEDUP_REMOVED lines=9> */
.L_x_220:
        /* <DEDUP_REMOVED lines=9> */
.L_x_221:
        /* <DEDUP_REMOVED lines=9> */
.L_x_222:
        /* <DEDUP_REMOVED lines=9> */
.L_x_223:
        /* <DEDUP_REMOVED lines=9> */
.L_x_224:
        /* <DEDUP_REMOVED lines=9> */
.L_x_225:
        /* <DEDUP_REMOVED lines=9> */
.L_x_226:
        /* <DEDUP_REMOVED lines=9> */
.L_x_227:
        /* <DEDUP_REMOVED lines=9> */
.L_x_228:
        /* <DEDUP_REMOVED lines=9> */
.L_x_229:
        /* <DEDUP_REMOVED lines=9> */
.L_x_230:
        /* <DEDUP_REMOVED lines=9> */
.L_x_231:
        /* <DEDUP_REMOVED lines=9> */
.L_x_232:
        /* <DEDUP_REMOVED lines=9> */
.L_x_233:
        /* <DEDUP_REMOVED lines=9> */
.L_x_234:
        /* <DEDUP_REMOVED lines=9> */
.L_x_235:
        /* <DEDUP_REMOVED lines=9> */
.L_x_236:
        /* <DEDUP_REMOVED lines=9> */
.L_x_237:
        /* <DEDUP_REMOVED lines=9> */
.L_x_238:
        /* <DEDUP_REMOVED lines=9> */
.L_x_239:
        /* <DEDUP_REMOVED lines=9> */
.L_x_240:
        /* <DEDUP_REMOVED lines=9> */
.L_x_241:
        /* <DEDUP_REMOVED lines=9> */
.L_x_242:
        /* <DEDUP_REMOVED lines=9> */
.L_x_243:
[----:B------:R-:W1:Y:S01]  /*76c0*/  SYNCS.PHASECHK.TRANS64.TRYWAIT P0, [R7+URZ], R4 ;  /* 0x00000004070075a7 */ /* 0x000e62000800017f */
[----:B------:R-:W-:-:S05]  /*76d0*/  VIADD R0, R0, 0x1 ;  /* 0x0000000100007836 */ /* 0x000fca0000000000 */
[----:B------:R-:W-:-:S04]  /*76e0*/  ISETP.NE.AND P1, PT, R0, 0x38, PT ;  /* 0x000000380000780c */ /* 0x000fc80003f25270 */
[----:B------:R-:W-:Y:S02]  /*76f0*/  SEL R2, RZ, 0x1, P1 ;  /* 0x00000001ff027807 */ /* 0x000fe40000800000 */
[----:B------:R-:W-:Y:S02]  /*7700*/  SEL R0, R0, RZ, P1 ;  /* 0x000000ff00007207 */ /* 0x000fe40000800000 */
[----:B------:R-:W-:Y:S01]  /*7710*/  LOP3.LUT R2, R9, R2, RZ, 0x3c, !PT ;  /* 0x0000000209027212 */ /* 0x000fe200078e3cff */
[----:B-1----:R-:W-:Y:S06]  /*7720*/  @!P0 BRA `(.L_x_179) ;  /* 0x0000001400088947 */ /* 0x002fec0003800000 */
.L_x_244:
[----:B------:R-:W-:Y:S01]  /*7730*/  IMAD R5, R0, 0x8, R5 ;  /* 0x0000000800057824 */ /* 0x000fe200078e0205 */
[----:B------:R-:W-:-:S07]  /*7740*/  SHF.L.U32 R0, R2, 0x1f, RZ ;  /* 0x0000001f02007819 */ /* 0x000fce00000006ff */
.L_x_180:
[----:B--2---:R2:W3:Y:S02]  /*7750*/  SYNCS.PHASECHK.TRANS64.TRYWAIT P0, [R5+URZ], R0 ;  /* 0x00000000050075a7 */ /* 0x0044e4000800017f */
[----:B---3--:R-:W-:Y:S05]  /*7760*/  @!P0 NANOSLEEP.SYNCS 0x989680 ;  /* 0x009896800000895d */ /* 0x008fea0003900000 */
[----:B------:R-:W3:Y:S02]  /*7770*/  @!P0 SYNCS.PHASECHK.TRANS64 P0, [R5+URZ], R0 ;  /* 0x00000000050085a7 */ /* 0x000ee4000800007f */
[----:B---3--:R-:W-:Y:S05]  /*7780*/  @!P0 BRA `(.L_x_180) ;  /* 0xfffffffc00f08947 */ /* 0x008fea000383ffff */
.L_x_123:
[----:B------:R-:W-:Y:S05]  /*7790*/  BSYNC B0 ;  /* 0x0000000000007941 */ /* 0x000fea0003800000 */
.L_x_122:
[----:B------:R-:W-:Y:S05]  /*77a0*/  EXIT ;  /* 0x000000000000794d */ /* 0x000fea0003800000 */
.L_x_20:
[----:B0-----:R-:W-:-:S04]  /*77b0*/  IMAD.U32 R3, RZ, RZ, UR43 ;  /* 0x0000002bff037e24 */ /* 0x001fc8000f8e00ff */
[----:B------:R0:W1:Y:S03]  /*77c0*/  SYNCS.PHASECHK.TRANS64.TRYWAIT P0, [R3+URZ+-0x8], R0 ;  /* 0xfffff800030075a7 */ /* 0x000066000800017f */
[----:B-1----:R-:W-:Y:S05]  /*77d0*/  @!P0 NANOSLEEP.SYNCS 0x989680 ;  /* 0x009896800000895d */ /* 0x002fea0003900000 */
[----:B------:R-:W1:Y:S02]  /*77e0*/  @!P0 SYNCS.PHASECHK.TRANS64 P0, [R3+URZ+-0x8], R0 ;  /* 0xfffff800030085a7 */ /* 0x000e64000800007f */
[----:B-1----:R-:W-:Y:S05]  /*77f0*/  @!P0 BRA `(.L_x_20) ;  /* 0xfffffffc00ec8947 */ /* 0x002fea000383ffff */
[----:B------:R-:W-:Y:S05]  /*7800*/  BRA `(.L_x_181) ;  /* 0xffffffa400b07947 */ /* 0x000fea000383ffff */
.L_x_25:
[----:B-1----:R1:W2:Y:S02]  /*7810*/  SYNCS.PHASECHK.TRANS64.TRYWAIT P1, [R3+URZ], R0 ;  /* 0x00000000030075a7 */ /* 0x0022a4000802017f */
[----:B--2---:R-:W-:Y:S05]  /*7820*/  @!P1 NANOSLEEP.SYNCS 0x989680 ;  /* 0x009896800000995d */ /* 0x004fea0003900000 */
[----:B------:R-:W2:Y:S02]  /*7830*/  @!P1 SYNCS.PHASECHK.TRANS64 P1, [R3+URZ], R0 ;  /* 0x00000000030095a7 */ /* 0x000ea4000802007f */
[----:B--2---:R-:W-:Y:S05]  /*7840*/  @!P1 BRA `(.L_x_25) ;  /* 0xfffffffc00f09947 */ /* 0x004fea000383ffff */
[----:B------:R-:W-:Y:S05]  /*7850*/  BRA `(.L_x_24) ;  /* 0xffffffa8001c7947 */ /* 0x000fea000383ffff */
.L_x_30:
[----:B-1----:R-:W-:-:S04]  /*7860*/  IMAD.U32 R5, RZ, RZ, UR4 ;  /* 0x00000004ff057e24 */ /* 0x002fc8000f8e00ff */
[----:B------:R1:W2:Y:S03]  /*7870*/  SYNCS.PHASECHK.TRANS64.TRYWAIT P1, [R5+URZ], R4 ;  /* 0x00000004050075a7 */ /* 0x0002a6000802017f */
[----:B--2---:R-:W-:Y:S05]  /*7880*/  @!P1 NANOSLEEP.SYNCS 0x989680 ;  /* 0x009896800000995d */ /* 0x004fea0003900000 */
[----:B------:R-:W2:Y:S02]  /*7890*/  @!P1 SYNCS.PHASECHK.TRANS64 P1, [R5+URZ], R4 ;  /* 0x00000004050095a7 */ /* 0x000ea4000802007f */
[----:B--2---:R-:W-:Y:S05]  /*78a0*/  @!P1 BRA `(.L_x_30) ;  /* 0xfffffffc00ec9947 */ /* 0x004fea000383ffff */
[----:B------:R-:W-:Y:S05]  /*78b0*/  BRA `(.L_x_29) ;  /* 0xffffffa800787947 */ /* 0x000fea000383ffff */
.L_x_36:
[----:B0-----:R-:W-:-:S04]  /*78c0*/  IMAD.U32 R4, RZ, RZ, UR43 ;  /* 0x0000002bff047e24 */ /* 0x001fc8000f8e00ff */
[----:B------:R0:W1:Y:S03]  /*78d0*/  SYNCS.PHASECHK.TRANS64.TRYWAIT P0, [R4+URZ+0x8], R3 ;  /* 0x00000803040075a7 */ /* 0x000066000800017f */
[----:B-1----:R-:W-:Y:S05]  /*78e0*/  @!P0 NANOSLEEP.SYNCS 0x989680 ;  /* 0x009896800000895d */ /* 0x002fea0003900000 */
[----:B------:R-:W1:Y:S02]  /*78f0*/  @!P0 SYNCS.PHASECHK.TRANS64 P0, [R4+URZ+0x8], R3 ;  /* 0x00000803040085a7 */ /* 0x000e64000800007f */
[----:B-1----:R-:W-:Y:S05]  /*7900*/  @!P0 BRA `(.L_x_36) ;  /* 0xfffffffc00ec8947 */ /* 0x002fea000383ffff */
[----:B------:R-:W-:Y:S05]  /*7910*/  BRA `(.L_x_182) ;  /* 0xffffffac005c7947 */ /* 0x000fea000383ffff */
.L_x_109:
[----:B------:R-:W-:Y:S01]  /*7920*/  BSSY B1, `(.L_x_183) ;  /* 0x0000006000017945 */ /* 0x000fe20003800000 */
[----:B------:R-:W-:-:S07]  /*7930*/  IMAD.MOV.U32 R15, RZ, RZ, -0x1 ;  /* 0xffffffffff0f7424 */ /* 0x000fce00078e00ff */
[----:B-----5:R-:W-:Y:S05]  /*7940*/  WARPSYNC.COLLECTIVE R15, `(.L_x_184) ;  /* 0x000000000f0c7348 */ /* 0x020fea0003c00000 */
[----:B------:R-:W-:Y:S02]  /*7950*/  ELECT P6, UR62, PT ;  /* 0x00000000003e782f */ /* 0x000fe400038c0000 */
[----:B------:R-:W-:Y:S01]  /*7960*/  MOV R14, UR62 ;  /* 0x0000003e000e7c02 */ /* 0x000fe20008000f00 */
[----:B-----5:R-:W-:Y:S10]  /*7970*/  ENDCOLLECTIVE ;  /* 0x000000000000791b */ /* 0x020ff40003800000 */
.L_x_184:
[----:B------:R-:W-:Y:S05]  /*7980*/  BSYNC B1 ;  /* 0x0000000000017941 */ /* 0x000fea0003800000 */
.L_x_183:
[----:B------:R-:W-:Y:S05]  /*7990*/  BRA `(.L_x_185) ;  /* 0xffffffd000b07947 */ /* 0x000fea000383ffff */
.L_x_112:
[----:B0-----:R0:W1:Y:S02]  /*79a0*/  SYNCS.PHASECHK.TRANS64.TRYWAIT P1, [R14+URZ+0x1c0], R5 ;  /* 0x0001c0050e0075a7 */ /* 0x001064000802017f */
[----:B-1----:R-:W-:Y:S05]  /*79b0*/  @!P1 NANOSLEEP.SYNCS 0x989680 ;  /* 0x009896800000995d */ /* 0x002fea0003900000 */
[----:B------:R-:W1:Y:S02]  /*79c0*/  @!P1 SYNCS.PHASECHK.TRANS64 P1, [R14+URZ+0x1c0], R5 ;  /* 0x0001c0050e0095a7 */ /* 0x000e64000802007f */
[----:B-1----:R-:W-:Y:S05]  /*79d0*/  @!P1 BRA `(.L_x_112) ;  /* 0xfffffffc00f09947 */ /* 0x002fea000383ffff */
[----:B------:R-:W-:Y:S05]  /*79e0*/  BRA `(.L_x_186) ;  /* 0xffffffd000e47947 */ /* 0x000fea000383ffff */
.L_x_121:
[----:B------:R-:W-:Y:S01]  /*79f0*/  BSSY B0, `(.L_x_187) ;  /* 0x0000006000007945 */ /* 0x000fe20003800000 */
[----:B------:R-:W-:-:S07]  /*7a00*/  IMAD.MOV.U32 R15, RZ, RZ, -0x1 ;  /* 0xffffffffff0f7424 */ /* 0x000fce00078e00ff */
[----:B-----5:R-:W-:Y:S05]  /*7a10*/  WARPSYNC.COLLECTIVE R15, `(.L_x_188) ;  /* 0x000000000f0c7348 */ /* 0x020fea0003c00000 */
[----:B------:R-:W-:Y:S02]  /*7a20*/  ELECT P6, UR62, PT ;  /* 0x00000000003e782f */ /* 0x000fe400038c0000 */
[----:B------:R-:W-:Y:S01]  /*7a30*/  MOV R14, UR62 ;  /* 0x0000003e000e7c02 */ /* 0x000fe20008000f00 */
[----:B-----5:R-:W-:Y:S10]  /*7a40*/  ENDCOLLECTIVE ;  /* 0x000000000000791b */ /* 0x020ff40003800000 */
.L_x_188:
[----:B------:R-:W-:Y:S05]  /*7a50*/  BSYNC B0 ;  /* 0x0000000000007941 */ /* 0x000fea0003800000 */
.L_x_187:
[----:B------:R-:W-:Y:S05]  /*7a60*/  BRA `(.L_x_189) ;  /* 0xffffffdc004c7947 */ /* 0x000fea000383ffff */
.L_x_125:
[----:B0-----:R0:W1:Y:S02]  /*7a70*/  SYNCS.PHASECHK.TRANS64.TRYWAIT P0, [R7+URZ], R2 ;  /* 0x00000002070075a7 */ /* 0x001064000800017f */
[----:B-1----:R-:W-:Y:S05]  /*7a80*/  @!P0 NANOSLEEP.SYNCS 0x989680 ;  /* 0x009896800000895d */ /* 0x002fea0003900000 */
[----:B------:R-:W1:Y:S02]  /*7a90*/  @!P0 SYNCS.PHASECHK.TRANS64 P0, [R7+URZ], R2 ;  /* 0x00000002070085a7 */ /* 0x000e64000800007f */
[----:B-1----:R-:W-:Y:S05]  /*7aa0*/  @!P0 BRA `(.L_x_125) ;  /* 0xfffffffc00f08947 */ /* 0x002fea000383ffff */
[----:B------:R-:W-:Y:S05]  /*7ab0*/  BRA `(.L_x_190) ;  /* 0xffffffdc008c7947 */ /* 0x000fea000383ffff */
.L_x_126:
[----:B0-----:R0:W1:Y:S02]  /*7ac0*/  SYNCS.PHASECHK.TRANS64.TRYWAIT P0, [R6+URZ], R3 ;  /* 0x00000003060075a7 */ /* 0x001064000800017f */
[----:B-1----:R-:W-:Y:S05]  /*7ad0*/  @!P0 NANOSLEEP.SYNCS 0x989680 ;  /* 0x009896800000895d */ /* 0x002fea0003900000 */
[----:B------:R-:W1:Y:S02]  /*7ae0*/  @!P0 SYNCS.PHASECHK.TRANS64 P0, [R6+URZ], R3 ;  /* 0x00000003060085a7 */ /* 0x000e64000800007f */
[----:B-1----:R-:W-:Y:S05]  /*7af0*/  @!P0 BRA `(.L_x_126) ;  /* 0xfffffffc00f08947 */ /* 0x002fea000383ffff */
[----:B------:R-:W-:Y:S05]  /*7b00*/  BRA `(.L_x_191) ;  /* 0xffffffdc009c7947 */ /* 0x000fea000383ffff */
.L_x_127:
[----:B0-----:R0:W1:Y:S02]  /*7b10*/  SYNCS.PHASECHK.TRANS64.TRYWAIT P0, [R7+URZ], R4 ;  /* 0x00000004070075a7 */ /* 0x001064000800017f */
[----:B-1----:R-:W-:Y:S05]  /*7b20*/  @!P0 NANOSLEEP.SYNCS 0x989680 ;  /* 0x009896800000895d */ /* 0x002fea0003900000 */
[----:B------:R-:W1:Y:S02]  /*7b30*/  @!P0 SYNCS.PHASECHK.TRANS64 P0, [R7+URZ], R4 ;  /* 0x00000004070085a7 */ /* 0x000e64000800007f */
[----:B-1----:R-:W-:Y:S05]  /*7b40*/  @!P0 BRA `(.L_x_127) ;  /* 0xfffffffc00f08947 */ /* 0x002fea000383ffff */
[----:B------:R-:W-:Y:S05]  /*7b50*/  BRA `(.L_x_192) ;  /* 0xffffffdc00ac7947 */ /* 0x000fea000383ffff */
.L_x_128:
[----:B0-----:R0:W1:Y:S02]  /*7b60*/  SYNCS.PHASECHK.TRANS64.TRYWAIT P0, [R6+URZ], R3 ;  /* 0x00000003060075a7 */ /* 0x001064000800017f */
[----:B-1----:R-:W-:Y:S05]  /*7b70*/  @!P0 NANOSLEEP.SYNCS 0x989680 ;  /* 0x009896800000895d */ /* 0x002fea0003900000 */
[----:B------:R-:W1:Y:S02]  /*7b80*/  @!P0 SYNCS.PHASECHK.TRANS64 P0, [R6+URZ], R3 ;  /* 0x00000003060085a7 */ /* 0x000e64000800007f */
[----:B-1----:R-:W-:Y:S05]  /*7b90*/  @!P0 BRA `(.L_x_128) ;  /* 0xfffffffc00f08947 */ /* 0x002fea000383ffff */
[----:B------:R-:W-:Y:S05]  /*7ba0*/  BRA `(.L_x_193) ;  /* 0xffffffdc00bc7947 */ /* 0x000fea000383ffff */
.L_x_129:
[----:B0-----:R0:W1:Y:S02]  /*7bb0*/  SYNCS.PHASECHK.TRANS64.TRYWAIT P0, [R7+URZ], R4 ;  /* 0x00000004070075a7 */ /* 0x001064000800017f */
[----:B-1----:R-:W-:Y:S05]  /*7bc0*/  @!P0 NANOSLEEP.SYNCS 0x989680 ;  /* 0x009896800000895d */ /* 0x002fea0003900000 */
[----:B------:R-:W1:Y:S02]  /*7bd0*/  @!P0 SYNCS.PHASECHK.TRANS64 P0, [R7+URZ], R4 ;  /* 0x00000004070085a7 */ /* 0x000e64000800007f */
[----:B-1----:R-:W-:Y:S05]  /*7be0*/  @!P0 BRA `(.L_x_129) ;  /* 0xfffffffc00f08947 */ /* 0x002fea000383ffff */
[----:B------:R-:W-:Y:S05]  /*7bf0*/  BRA `(.L_x_194) ;  /* 0xffffffdc00cc7947 */ /* 0x000fea000383ffff */
.L_x_130:
[----:B0-----:R0:W1:Y:S02]  /*7c00*/  SYNCS.PHASECHK.TRANS64.TRYWAIT P0, [R6+URZ], R3 ;  /* 0x00000003060075a7 */ /* 0x001064000800017f */
[----:B-1----:R-:W-:Y:S05]  /*7c10*/  @!P0 NANOSLEEP.SYNCS 0x989680 ;  /* 0x009896800000895d */ /* 0x002fea0003900000 */
[----:B------:R-:W1:Y:S02]  /*7c20*/  @!P0 SYNCS.PHASECHK.TRANS64 P0, [R6+URZ], R3 ;  /* 0x00000003060085a7 */ /* 0x000e64000800007f */
[----:B-1----:R-:W-:Y:S05]  /*7c30*/  @!P0 BRA `(.L_x_130) ;  /* 0xfffffffc00f08947 */ /* 0x002fea000383ffff */
[----:B------:R-:W-:Y:S05]  /*7c40*/  BRA `(.L_x_195) ;  /* 0xffffffdc00dc7947 */ /* 0x000fea000383ffff */
.L_x_131:
[----:B0-----:R0:W1:Y:S02]  /*7c50*/  SYNCS.PHASECHK.TRANS64.TRYWAIT P0, [R7+URZ], R4 ;  /* 0x00000004070075a7 */ /* 0x001064000800017f */
[----:B-1----:R-:W-:Y:S05]  /*7c60*/  @!P0 NANOSLEEP.SYNCS 0x989680 ;  /* 0x009896800000895d */ /* 0x002fea0003900000 */
[----:B------:R-:W1:Y:S02]  /*7c70*/  @!P0 SYNCS.PHASECHK.TRANS64 P0, [R7+URZ], R4 ;  /* 0x00000004070085a7 */ /* 0x000e64000800007f */
[----:B-1----:R-:W-:Y:S05]  /*7c80*/  @!P0 BRA `(.L_x_131) ;  /* 0xfffffffc00f08947 */ /* 0x002fea000383ffff */
[----:B------:R-:W-:Y:S05]  /*7c90*/  BRA `(.L_x_196) ;  /* 0xffffffdc00ec7947 */ /* 0x000fea000383ffff */
.L_x_132:
[----:B0-----:R0:W1:Y:S02]  /*7ca0*/  SYNCS.PHASECHK.TRANS64.TRYWAIT P0, [R6+URZ], R3 ;  /* 0x00000003060075a7 */ /* 0x001064000800017f */
[----:B-1----:R-:W-:Y:S05]  /*7cb0*/  @!P0 NANOSLEEP.SYNCS 0x989680 ;  /* 0x009896800000895d */ /* 0x002fea0003900000 */
[----:B------:R-:W1:Y:S02]  /*7cc0*/  @!P0 SYNCS.PHASECHK.TRANS64 P0, [R6+URZ], R3 ;  /* 0x00000003060085a7 */ /* 0x000e64000800007f */
[----:B-1----:R-:W-:Y:S05]  /*7cd0*/  @!P0 BRA `(.L_x_132) ;  /* 0xfffffffc00f08947 */ /* 0x002fea000383ffff */
[----:B------:R-:W-:Y:S05]  /*7ce0*/  BRA `(.L_x_197) ;  /* 0xffffffdc00fc7947 */ /* 0x000fea000383ffff */
.L_x_133:
[----:B0-----:R0:W1:Y:S02]  /*7cf0*/  SYNCS.PHASECHK.TRANS64.TRYWAIT P0, [R7+URZ], R4 ;  /* 0x00000004070075a7 */ /* 0x001064000800017f */
[----:B-1----:R-:W-:Y:S05]  /*7d00*/  @!P0 NANOSLEEP.SYNCS 0x989680 ;  /* 0x009896800000895d */ /* 0x002fea0003900000 */
[----:B------:R-:W1:Y:S02]  /*7d10*/  @!P0 SYNCS.PHASECHK.TRANS64 P0, [R7+URZ], R4 ;  /* 0x00000004070085a7 */ /* 0x000e64000800007f */
[----:B-1----:R-:W-:Y:S05]  /*7d20*/  @!P0 BRA `(.L_x_133) ;  /* 0xfffffffc00f08947 */ /* 0x002fea000383ffff */
[----:B------:R-:W-:Y:S05]  /*7d30*/  BRA `(.L_x_198) ;  /* 0xffffffe0000c7947 */ /* 0x000fea000383ffff */
.L_x_134:
[----:B0-----:R0:W1:Y:S02]  /*7d40*/  SYNCS.PHASECHK.TRANS64.TRYWAIT P0, [R6+URZ], R3 ;  /* 0x00000003060075a7 */ /* 0x001064000800017f */
[----:B-1----:R-:W-:Y:S05]  /*7d50*/  @!P0 NANOSLEEP.SYNCS 0x989680 ;  /* 0x009896800000895d */ /* 0x002fea0003900000 */
[----:B------:R-:W1:Y:S02]  /*7d60*/  @!P0 SYNCS.PHASECHK.TRANS64 P0, [R6+URZ], R3 ;  /* 0x00000003060085a7 */ /* 0x000e64000800007f */
[----:B-1----:R-:W-:Y:S05]  /*7d70*/  @!P0 BRA `(.L_x_134) ;  /* 0xfffffffc00f08947 */ /* 0x002fea000383ffff */
[----:B------:R-:W-:Y:S05]  /*7d80*/  BRA `(.L_x_199) ;  /* 0xffffffe0001c7947 */ /* 0x000fea000383ffff */
.L_x_135:
[----:B0-----:R0:W1:Y:S02]  /*7d90*/  SYNCS.PHASECHK.TRANS64.TRYWAIT P0, [R7+URZ], R4 ;  /* 0x00000004070075a7 */ /* 0x001064000800017f */
[----:B-1----:R-:W-:Y:S05]  /*7da0*/  @!P0 NANOSLEEP.SYNCS 0x989680 ;  /* 0x009896800000895d */ /* 0x002fea0003900000 */
[----:B------:R-:W1:Y:S02]  /*7db0*/  @!P0 SYNCS.PHASECHK.TRANS64 P0, [R7+URZ], R4 ;  /* 0x00000004070085a7 */ /* 0x000e64000800007f */
[----:B-1----:R-:W-:Y:S05]  /*7dc0*/  @!P0 BRA `(.L_x_135) ;  /* 0xfffffffc00f08947 */ /* 0x002fea000383ffff */
[----:B------:R-:W-:Y:S05]  /*7dd0*/  BRA `(.L_x_200) ;  /* 0xffffffe0002c7947 */ /* 0x000fea000383ffff */
.L_x_136:
[----:B0-----:R0:W1:Y:S02]  /*7de0*/  SYNCS.PHASECHK.TRANS64.TRYWAIT P0, [R6+URZ], R3 ;  /* 0x00000003060075a7 */ /* 0x001064000800017f */
[----:B-1----:R-:W-:Y:S05]  /*7df0*/  @!P0 NANOSLEEP.SYNCS 0x989680 ;  /* 0x009896800000895d */ /* 0x002fea0003900000 */
[----:B------:R-:W1:Y:S02]  /*7e00*/  @!P0 SYNCS.PHASECHK.TRANS64 P0, [R6+URZ], R3 ;  /* 0x00000003060085a7 */ /* 0x000e64000800007f */
[----:B-1----:R-:W-:Y:S05]  /*7e10*/  @!P0 BRA `(.L_x_136) ;  /* 0xfffffffc00f08947 */ /* 0x002fea000383ffff */
[----:B------:R-:W-:Y:S05]  /*7e20*/  BRA `(.L_x_201) ;  /* 0xffffffe0003c7947 */ /* 0x000fea000383ffff */
.L_x_137:
[----:B0-----:R0:W1:Y:S02]  /*7e30*/  SYNCS.PHASECHK.TRANS64.TRYWAIT P0, [R7+URZ], R4 ;  /* 0x00000004070075a7 */ /* 0x001064000800017f */
[----:B-1----:R-:W-:Y:S05]  /*7e40*/  @!P0 NANOSLEEP.SYNCS 0x989680 ;  /* 0x009896800000895d */ /* 0x002fea0003900000 */
[----:B------:R-:W1:Y:S02]  /*7e50*/  @!P0 SYNCS.PHASECHK.TRANS64 P0, [R7+URZ], R4 ;  /* 0x00000004070085a7 */ /* 0x000e64000800007f */
[----:B-1----:R-:W-:Y:S05]  /*7e60*/  @!P0 BRA `(.L_x_137) ;  /* 0xfffffffc00f08947 */ /* 0x002fea000383ffff */
[----:B------:R-:W-:Y:S05]  /*7e70*/  BRA `(.L_x_202) ;  /* 0xffffffe0004c7947 */ /* 0x000fea000383ffff */
.L_x_138:
[----:B0-----:R0:W1:Y:S02]  /*7e80*/  SYNCS.PHASECHK.TRANS64.TRYWAIT P0, [R6+URZ], R3 ;  /* 0x00000003060075a7 */ /* 0x001064000800017f */
[----:B-1----:R-:W-:Y:S05]  /*7e90*/  @!P0 NANOSLEEP.SYNCS 0x989680 ;  /* 0x009896800000895d */ /* 0x002fea0003900000 */
[----:B------:R-:W1:Y:S02]  /*7ea0*/  @!P0 SYNCS.PHASECHK.TRANS64 P0, [R6+URZ], R3 ;  /* 0x00000003060085a7 */ /* 0x000e64000800007f */
[----:B-1----:R-:W-:Y:S05]  /*7eb0*/  @!P0 BRA `(.L_x_138) ;  /* 0xfffffffc00f08947 */ /* 0x002fea000383ffff */
[----:B------:R-:W-:Y:S05]  /*7ec0*/  BRA `(.L_x_203) ;  /* 0xffffffe0005c7947 */ /* 0x000fea000383ffff */
.L_x_139:
[----:B0-----:R0:W1:Y:S02]  /*7ed0*/  SYNCS.PHASECHK.TRANS64.TRYWAIT P0, [R7+URZ], R4 ;  /* 0x00000004070075a7 */ /* 0x001064000800017f */
[----:B-1----:R-:W-:Y:S05]  /*7ee0*/  @!P0 NANOSLEEP.SYNCS 0x989680 ;  /* 0x009896800000895d */ /* 0x002fea0003900000 */
[----:B------:R-:W1:Y:S02]  /*7ef0*/  @!P0 SYNCS.PHASECHK.TRANS64 P0, [R7+URZ], R4 ;  /* 0x00000004070085a7 */ /* 0x000e64000800007f */
[----:B-1----:R-:W-:Y:S05]  /*7f00*/  @!P0 BRA `(.L_x_139) ;  /* 0xfffffffc00f08947 */ /* 0x002fea000383ffff */
[----:B------:R-:W-:Y:S05]  /*7f10*/  BRA `(.L_x_204) ;  /* 0xffffffe0006c7947 */ /* 0x000fea000383ffff */
.L_x_140:
[----:B0-----:R0:W1:Y:S02]  /*7f20*/  SYNCS.PHASECHK.TRANS64.TRYWAIT P0, [R6+URZ], R3 ;  /* 0x00000003060075a7 */ /* 0x001064000800017f */
[----:B-1----:R-:W-:Y:S05]  /*7f30*/  @!P0 NANOSLEEP.SYNCS 0x989680 ;  /* 0x009896800000895d */ /* 0x002fea0003900000 */
[----:B------:R-:W1:Y:S02]  /*7f40*/  @!P0 SYNCS.PHASECHK.TRANS64 P0, [R6+URZ], R3 ;  /* 0x00000003060085a7 */ /* 0x000e64000800007f */
[----:B-1----:R-:W-:Y:S05]  /*7f50*/  @!P0 BRA `(.L_x_140) ;  /* 0xfffffffc00f08947 */ /* 0x002fea000383ffff */
[----:B------:R-:W-:Y:S05]  /*7f60*/  BRA `(.L_x_205) ;  /* 0xffffffe0007c7947 */ /* 0x000fea000383ffff */
.L_x_141:
[----:B0-----:R0:W1:Y:S02]  /*7f70*/  SYNCS.PHASECHK.TRANS64.TRYWAIT P0, [R7+URZ], R4 ;  /* 0x00000004070075a7 */ /* 0x001064000800017f */
[----:B-1----:R-:W-:Y:S05]  /*7f80*/  @!P0 NANOSLEEP.SYNCS 0x989680 ;  /* 0x009896800000895d */ /* 0x002fea0003900000 */
[----:B------:R-:W1:Y:S02]  /*7f90*/  @!P0 SYNCS.PHASECHK.TRANS64 P0, [R7+URZ], R4 ;  /* 0x00000004070085a7 */ /* 0x000e64000800007f */
[----:B-1----:R-:W-:Y:S05]  /*7fa0*/  @!P0 BRA `(.L_x_141) ;  /* 0xfffffffc00f08947 */ /* 0x002fea000383ffff */
[----:B------:R-:W-:Y:S05]  /*7fb0*/  BRA `(.L_x_206) ;  /* 0xffffffe0008c7947 */ /* 0x000fea000383ffff */
.L_x_142:
[----:B0-----:R0:W1:Y:S02]  /*7fc0*/  SYNCS.PHASECHK.TRANS64.TRYWAIT P0, [R6+URZ], R3 ;  /* 0x00000003060075a7 */ /* 0x001064000800017f */
[----:B-1----:R-:W-:Y:S05]  /*7fd0*/  @!P0 NANOSLEEP.SYNCS 0x989680 ;  /* 0x009896800000895d */ /* 0x002fea0003900000 */
[----:B------:R-:W1:Y:S02]  /*7fe0*/  @!P0 SYNCS.PHASECHK.TRANS64 P0, [R6+URZ], R3 ;  /* 0x00000003060085a7 */ /* 0x000e64000800007f */
[----:B-1----:R-:W-:Y:S05]  /*7ff0*/  @!P0 BRA `(.L_x_142) ;  /* 0xfffffffc00f08947 */ /* 0x002fea000383ffff */
[----:B------:R-:W-:Y:S05]  /*8000*/  BRA `(.L_x_207) ;  /* 0xffffffe0009c7947 */ /* 0x000fea000383ffff */
.L_x_143:
[----:B0-----:R0:W1:Y:S02]  /*8010*/  SYNCS.PHASECHK.TRANS64.TRYWAIT P0, [R7+URZ], R4 ;  /* 0x00000004070075a7 */ /* 0x001064000800017f */
[----:B-1----:R-:W-:Y:S05]  /*8020*/  @!P0 NANOSLEEP.SYNCS 0x989680 ;  /* 0x009896800000895d */ /* 0x002fea0003900000 */
[----:B------:R-:W1:Y:S02]  /*8030*/  @!P0 SYNCS.PHASECHK.TRANS64 P0, [R7+URZ], R4 ;  /* 0x00000004070085a7 */ /* 0x000e64000800007f */
[----:B-1----:R-:W-:Y:S05]  /*8040*/  @!P0 BRA `(.L_x_143) ;  /* 0xfffffffc00f08947 */ /* 0x002fea000383ffff */
[----:B------:R-:W-:Y:S05]  /*8050*/  BRA `(.L_x_208) ;  /* 0xffffffe000ac7947 */ /* 0x000fea000383ffff */
.L_x_144:
[----:B0-----:R0:W1:Y:S02]  /*8060*/  SYNCS.PHASECHK.TRANS64.TRYWAIT P0, [R6+URZ], R3 ;  /* 0x00000003060075a7 */ /* 0x001064000800017f */
[----:B-1----:R-:W-:Y:S05]  /*8070*/  @!P0 NANOSLEEP.SYNCS 0x989680 ;  /* 0x009896800000895d */ /* 0x002fea0003900000 */
[----:B------:R-:W1:Y:S02]  /*8080*/  @!P0 SYNCS.PHASECHK.TRANS64 P0, [R6+URZ], R3 ;  /* 0x00000003060085a7 */ /* 0x000e64000800007f */
[----:B-1----:R-:W-:Y:S05]  /*8090*/  @!P0 BRA `(.L_x_144) ;  /* 0xfffffffc00f08947 */ /* 0x002fea000383ffff */
[----:B------:R-:W-:Y:S05]  /*80a0*/  BRA `(.L_x_209) ;  /* 0xffffffe000bc7947 */ /* 0x000fea000383ffff */
.L_x_145:
[----:B0-----:R0:W1:Y:S02]  /*80b0*/  SYNCS.PHASECHK.TRANS64.TRYWAIT P0, [R7+URZ], R4 ;  /* 0x00000004070075a7 */ /* 0x001064000800017f */
[----:B-1----:R-:W-:Y:S05]  /*80c0*/  @!P0 NANOSLEEP.SYNCS 0x989680 ;  /* 0x009896800000895d */ /* 0x002fea0003900000 */
[----:B------:R-:W1:Y:S02]  /*80d0*/  @!P0 SYNCS.PHASECHK.TRANS64 P0, [R7+URZ], R4 ;  /* 0x00000004070085a7 */ /* 0x000e64000800007f */
[----:B-1----:R-:W-:Y:S05]  /*80e0*/  @!P0 BRA `(.L_x_145) ;  /* 0xfffffffc00f08947 */ /* 0x002fea000383ffff */
[----:B------:R-:W-:Y:S05]  /*80f0*/  BRA `(.L_x_210) ;  /* 0xffffffe000cc7947 */ /* 0x000fea000383ffff */
.L_x_146:
[----:B0-----:R0:W1:Y:S02]  /*8100*/  SYNCS.PHASECHK.TRANS64.TRYWAIT P0, [R6+URZ], R3 ;  /* 0x00000003060075a7 */ /* 0x001064000800017f */
[----:B-1----:R-:W-:Y:S05]  /*8110*/  @!P0 NANOSLEEP.SYNCS 0x989680 ;  /* 0x009896800000895d */ /* 0x002fea0003900000 */
[----:B------:R-:W1:Y:S02]  /*8120*/  @!P0 SYNCS.PHASECHK.TRANS64 P0, [R6+URZ], R3 ;  /* 0x00000003060085a7 */ /* 0x000e64000800007f */
[----:B-1----:R-:W-:Y:S05]  /*8130*/  @!P0 BRA `(.L_x_146) ;  /* 0xfffffffc00f08947 */ /* 0x002fea000383ffff */
[----:B------:R-:W-:Y:S05]  /*8140*/  BRA `(.L_x_211) ;  /* 0xffffffe000dc7947 */ /* 0x000fea000383ffff */
.L_x_147:
[----:B0-----:R0:W1:Y:S02]  /*8150*/  SYNCS.PHASECHK.TRANS64.TRYWAIT P0, [R7+URZ], R4 ;  /* 0x00000004070075a7 */ /* 0x001064000800017f */
[----:B-1----:R-:W-:Y:S05]  /*8160*/  @!P0 NANOSLEEP.SYNCS 0x989680 ;  /* 0x009896800000895d */ /* 0x002fea0003900000 */
[----:B------:R-:W1:Y:S02]  /*8170*/  @!P0 SYNCS.PHASECHK.TRANS64 P0, [R7+URZ], R4 ;  /* 0x00000004070085a7 */ /* 0x000e64000800007f */
[----:B-1----:R-:W-:Y:S05]  /*8180*/  @!P0 BRA `(.L_x_147) ;  /* 0xfffffffc00f08947 */ /* 0x002fea000383ffff */
[----:B------:R-:W-:Y:S05]  /*8190*/  BRA `(.L_x_212) ;  /* 0xffffffe000ec7947 */ /* 0x000fea000383ffff */
.L_x_148:
[----:B0-----:R0:W1:Y:S02]  /*81a0*/  SYNCS.PHASECHK.TRANS64.TRYWAIT P0, [R6+URZ], R3 ;  /* 0x00000003060075a7 */ /* 0x001064000800017f */
[----:B-1----:R-:W-:Y:S05]  /*81b0*/  @!P0 NANOSLEEP.SYNCS 0x989680 ;  /* 0x009896800000895d */ /* 0x002fea0003900000 */
[----:B------:R-:W1:Y:S02]  /*81c0*/  @!P0 SYNCS.PHASECHK.TRANS64 P0, [R6+URZ], R3 ;  /* 0x00000003060085a7 */ /* 0x000e64000800007f */
[----:B-1----:R-:W-:Y:S05]  /*81d0*/  @!P0 BRA `(.L_x_148) ;  /* 0xfffffffc00f08947 */ /* 0x002fea000383ffff */
[----:B------:R-:W-:Y:S05]  /*81e0*/  BRA `(.L_x_213) ;  /* 0xffffffe000fc7947 */ /* 0x000fea000383ffff */
.L_x_149:
[----:B0-----:R0:W1:Y:S02]  /*81f0*/  SYNCS.PHASECHK.TRANS64.TRYWAIT P0, [R7+URZ], R4 ;  /* 0x00000004070075a7 */ /* 0x001064000800017f */
[----:B-1----:R-:W-:Y:S05]  /*8200*/  @!P0 NANOSLEEP.SYNCS 0x989680 ;  /* 0x009896800000895d */ /* 0x002fea0003900000 */
[----:B------:R-:W1:Y:S02]  /*8210*/  @!P0 SYNCS.PHASECHK.TRANS64 P0, [R7+URZ], R4 ;  /* 0x00000004070085a7 */ /* 0x000e64000800007f */
[----:B-1----:R-:W-:Y:S05]  /*8220*/  @!P0 BRA `(.L_x_149) ;  /* 0xfffffffc00f08947 */ /* 0x002fea000383ffff */
[----:B------:R-:W-:Y:S05]  /*8230*/  BRA `(.L_x_214) ;  /* 0xffffffe4000c7947 */ /* 0x000fea000383ffff */
.L_x_150:
[----:B0-----:R0:W1:Y:S02]  /*8240*/  SYNCS.PHASECHK.TRANS64.TRYWAIT P0, [R6+URZ], R3 ;  /* 0x00000003060075a7 */ /* 0x001064000800017f */
[----:B-1----:R-:W-:Y:S05]  /*8250*/  @!P0 NANOSLEEP.SYNCS 0x989680 ;  /* 0x009896800000895d */ /* 0x002fea0003900000 */
[----:B------:R-:W1:Y:S02]  /*8260*/  @!P0 SYNCS.PHASECHK.TRANS64 P0, [R6+URZ], R3 ;  /* 0x00000003060085a7 */ /* 0x000e64000800007f */
[----:B-1----:R-:W-:Y:S05]  /*8270*/  @!P0 BRA `(.L_x_150) ;  /* 0xfffffffc00f08947 */ /* 0x002fea000383ffff */
[----:B------:R-:W-:Y:S05]  /*8280*/  BRA `(.L_x_215) ;  /* 0xffffffe4001c7947 */ /* 0x000fea000383ffff */
.L_x_151:
[----:B0-----:R0:W1:Y:S02]  /*8290*/  SYNCS.PHASECHK.TRANS64.TRYWAIT P0, [R7+URZ], R4 ;  /* 0x00000004070075a7 */ /* 0x001064000800017f */
[----:B-1----:R-:W-:Y:S05]  /*82a0*/  @!P0 NANOSLEEP.SYNCS 0x989680 ;  /* 0x009896800000895d */ /* 0x002fea0003900000 */
[----:B------:R-:W1:Y:S02]  /*82b0*/  @!P0 SYNCS.PHASECHK.TRANS64 P0, [R7+URZ], R4 ;  /* 0x00000004070085a7 */ /* 0x000e64000800007f */
[----:B-1----:R-:W-:Y:S05]  /*82c0*/  @!P0 BRA `(.L_x_151) ;  /* 0xfffffffc00f08947 */ /* 0x002fea000383ffff */
[----:B------:R-:W-:Y:S05]  /*82d0*/  BRA `(.L_x_216) ;  /* 0xffffffe4002c7947 */ /* 0x000fea000383ffff */
.L_x_152:
[----:B0-----:R0:W1:Y:S02]  /*82e0*/  SYNCS.PHASECHK.TRANS64.TRYWAIT P0, [R6+URZ], R3 ;  /* 0x00000003060075a7 */ /* 0x001064000800017f */
[----:B-1----:R-:W-:Y:S05]  /*82f0*/  @!P0 NANOSLEEP.SYNCS 0x989680 ;  /* 0x009896800000895d */ /* 0x002fea0003900000 */
[----:B------:R-:W1:Y:S02]  /*8300*/  @!P0 SYNCS.PHASECHK.TRANS64 P0, [R6+URZ], R3 ;  /* 0x00000003060085a7 */ /* 0x000e64000800007f */
[----:B-1----:R-:W-:Y:S05]  /*8310*/  @!P0 BRA `(.L_x_152) ;  /* 0xfffffffc00f08947 */ /* 0x002fea000383ffff */
[----:B------:R-:W-:Y:S05]  /*8320*/  BRA `(.L_x_217) ;  /* 0xffffffe4003c7947 */ /* 0x000fea000383ffff */
.L_x_153:
[----:B0-----:R0:W1:Y:S02]  /*8330*/  SYNCS.PHASECHK.TRANS64.TRYWAIT P0, [R7+URZ], R4 ;  /* 0x00000004070075a7 */ /* 0x001064000800017f */
[----:B-1----:R-:W-:Y:S05]  /*8340*/  @!P0 NANOSLEEP.SYNCS 0x989680 ;  /* 0x009896800000895d */ /* 0x002fea0003900000 */
[----:B------:R-:W1:Y:S02]  /*8350*/  @!P0 SYNCS.PHASECHK.TRANS64 P0, [R7+URZ], R4 ;  /* 0x00000004070085a7 */ /* 0x000e64000800007f */
[----:B-1----:R-:W-:Y:S05]  /*8360*/  @!P0 BRA `(.L_x_153) ;  /* 0xfffffffc00f08947 */ /* 0x002fea000383ffff */
[----:B------:R-:W-:Y:S05]  /*8370*/  BRA `(.L_x_218) ;  /* 0xffffffe4004c7947 */ /* 0x000fea000383ffff */
.L_x_154:
[----:B0-----:R0:W1:Y:S02]  /*8380*/  SYNCS.PHASECHK.TRANS64.TRYWAIT P0, [R6+URZ], R3 ;  /* 0x00000003060075a7 */ /* 0x001064000800017f */
[----:B-1----:R-:W-:Y:S05]  /*8390*/  @!P0 NANOSLEEP.SYNCS 0x989680 ;  /* 0x009896800000895d */ /* 0x002fea0003900000 */
[----:B------:R-:W1:Y:S02]  /*83a0*/  @!P0 SYNCS.PHASECHK.TRANS64 P0, [R6+URZ], R3 ;  /* 0x00000003060085a7 */ /* 0x000e64000800007f */
[----:B-1----:R-:W-:Y:S05]  /*83b0*/  @!P0 BRA `(.L_x_154) ;  /* 0xfffffffc00f08947 */ /* 0x002fea000383ffff */
[----:B------:R-:W-:Y:S05]  /*83c0*/  BRA `(.L_x_219) ;  /* 0xffffffe4005c7947 */ /* 0x000fea000383ffff */
.L_x_155:
[----:B0-----:R0:W1:Y:S02]  /*83d0*/  SYNCS.PHASECHK.TRANS64.TRYWAIT P0, [R7+URZ], R4 ;  /* 0x00000004070075a7 */ /* 0x001064000800017f */
[----:B-1----:R-:W-:Y:S05]  /*83e0*/  @!P0 NANOSLEEP.SYNCS 0x989680 ;  /* 0x009896800000895d */ /* 0x002fea0003900000 */
[----:B------:R-:W1:Y:S02]  /*83f0*/  @!P0 SYNCS.PHASECHK.TRANS64 P0, [R7+URZ], R4 ;  /* 0x00000004070085a7 */ /* 0x000e64000800007f */
[----:B-1----:R-:W-:Y:S05]  /*8400*/  @!P0 BRA `(.L_x_155) ;  /* 0xfffffffc00f08947 */ /* 0x002fea000383ffff */
[----:B------:R-:W-:Y:S05]  /*8410*/  BRA `(.L_x_220) ;  /* 0xffffffe4006c7947 */ /* 0x000fea000383ffff */
.L_x_156:
[----:B0-----:R0:W1:Y:S02]  /*8420*/  SYNCS.PHASECHK.TRANS64.TRYWAIT P0, [R6+URZ], R3 ;  /* 0x00000003060075a7 */ /* 0x001064000800017f */
[----:B-1----:R-:W-:Y:S05]  /*8430*/  @!P0 NANOSLEEP.SYNCS 0x989680 ;  /* 0x009896800000895d */ /* 0x002fea0003900000 */
[----:B------:R-:W1:Y:S02]  /*8440*/  @!P0 SYNCS.PHASECHK.TRANS64 P0, [R6+URZ], R3 ;  /* 0x00000003060085a7 */ /* 0x000e64000800007f */
[----:B-1----:R-:W-:Y:S05]  /*8450*/  @!P0 BRA `(.L_x_156) ;  /* 0xfffffffc00f08947 */ /* 0x002fea000383ffff */
[----:B------:R-:W-:Y:S05]  /*8460*/  BRA `(.L_x_221) ;  /* 0xffffffe4007c7947 */ /* 0x000fea000383ffff */
.L_x_157:
[----:B0-----:R0:W1:Y:S02]  /*8470*/  SYNCS.PHASECHK.TRANS64.TRYWAIT P0, [R7+URZ], R4 ;  /* 0x00000004070075a7 */ /* 0x001064000800017f */
[----:B-1----:R-:W-:Y:S05]  /*8480*/  @!P0 NANOSLEEP.SYNCS 0x989680 ;  /* 0x009896800000895d */ /* 0x002fea0003900000 */
[----:B------:R-:W1:Y:S02]  /*8490*/  @!P0 SYNCS.PHASECHK.TRANS64 P0, [R7+URZ], R4 ;  /* 0x00000004070085a7 */ /* 0x000e64000800007f */
[----:B-1----:R-:W-:Y:S05]  /*84a0*/  @!P0 BRA `(.L_x_157) ;  /* 0xfffffffc00f08947 */ /* 0x002fea000383ffff */
[----:B------:R-:W-:Y:S05]  /*84b0*/  BRA `(.L_x_222) ;  /* 0xffffffe4008c7947 */ /* 0x000fea000383ffff */
.L_x_158:
[----:B0-----:R0:W1:Y:S02]  /*84c0*/  SYNCS.PHASECHK.TRANS64.TRYWAIT P0, [R6+URZ], R3 ;  /* 0x00000003060075a7 */ /* 0x001064000800017f */
[----:B-1----:R-:W-:Y:S05]  /*84d0*/  @!P0 NANOSLEEP.SYNCS 0x989680 ;  /* 0x009896800000895d */ /* 0x002fea0003900000 */
[----:B------:R-:W1:Y:S02]  /*84e0*/  @!P0 SYNCS.PHASECHK.TRANS64 P0, [R6+URZ], R3 ;  /* 0x00000003060085a7 */ /* 0x000e64000800007f */
[----:B-1----:R-:W-:Y:S05]  /*84f0*/  @!P0 BRA `(.L_x_158) ;  /* 0xfffffffc00f08947 */ /* 0x002fea000383ffff */
[----:B------:R-:W-:Y:S05]  /*8500*/  BRA `(.L_x_223) ;  /* 0xffffffe4009c7947 */ /* 0x000fea000383ffff */
.L_x_159:
[----:B0-----:R0:W1:Y:S02]  /*8510*/  SYNCS.PHASECHK.TRANS64.TRYWAIT P0, [R7+URZ], R4 ;  /* 0x00000004070075a7 */ /* 0x001064000800017f */
[----:B-1----:R-:W-:Y:S05]  /*8520*/  @!P0 NANOSLEEP.SYNCS 0x989680 ;  /* 0x009896800000895d */ /* 0x002fea0003900000 */
[----:B------:R-:W1:Y:S02]  /*8530*/  @!P0 SYNCS.PHASECHK.TRANS64 P0, [R7+URZ], R4 ;  /* 0x00000004070085a7 */ /* 0x000e64000800007f */
[----:B-1----:R-:W-:Y:S05]  /*8540*/  @!P0 BRA `(.L_x_159) ;  /* 0xfffffffc00f08947 */ /* 0x002fea000383ffff */
[----:B------:R-:W-:Y:S05]  /*8550*/  BRA `(.L_x_224) ;  /* 0xffffffe400ac7947 */ /* 0x000fea000383ffff */
.L_x_160:
[----:B0-----:R0:W1:Y:S02]  /*8560*/  SYNCS.PHASECHK.TRANS64.TRYWAIT P0, [R6+URZ], R3 ;  /* 0x00000003060075a7 */ /* 0x001064000800017f */
[----:B-1----:R-:W-:Y:S05]  /*8570*/  @!P0 NANOSLEEP.SYNCS 0x989680 ;  /* 0x009896800000895d */ /* 0x002fea0003900000 */
[----:B------:R-:W1:Y:S02]  /*8580*/  @!P0 SYNCS.PHASECHK.TRANS64 P0, [R6+URZ], R3 ;  /* 0x00000003060085a7 */ /* 0x000e64000800007f */
[----:B-1----:R-:W-:Y:S05]  /*8590*/  @!P0 BRA `(.L_x_160) ;  /* 0xfffffffc00f08947 */ /* 0x002fea000383ffff */
[----:B------:R-:W-:Y:S05]  /*85a0*/  BRA `(.L_x_225) ;  /* 0xffffffe400bc7947 */ /* 0x000fea000383ffff */
.L_x_161:
[----:B0-----:R0:W1:Y:S02]  /*85b0*/  SYNCS.PHASECHK.TRANS64.TRYWAIT P0, [R7+URZ], R4 ;  /* 0x00000004070075a7 */ /* 0x001064000800017f */
[----:B-1----:R-:W-:Y:S05]  /*85c0*/  @!P0 NANOSLEEP.SYNCS 0x989680 ;  /* 0x009896800000895d */ /* 0x002fea0003900000 */
[----:B------:R-:W1:Y:S02]  /*85d0*/  @!P0 SYNCS.PHASECHK.TRANS64 P0, [R7+URZ], R4 ;  /* 0x00000004070085a7 */ /* 0x000e64000800007f */
[----:B-1----:R-:W-:Y:S05]  /*85e0*/  @!P0 BRA `(.L_x_161) ;  /* 0xfffffffc00f08947 */ /* 0x002fea000383ffff */
[----:B------:R-:W-:Y:S05]  /*85f0*/  BRA `(.L_x_226) ;  /* 0xffffffe400cc7947 */ /* 0x000fea000383ffff */
.L_x_162:
[----:B0-----:R0:W1:Y:S02]  /*8600*/  SYNCS.PHASECHK.TRANS64.TRYWAIT P0, [R6+URZ], R3 ;  /* 0x00000003060075a7 */ /* 0x001064000800017f */
[----:B-1----:R-:W-:Y:S05]  /*8610*/  @!P0 NANOSLEEP.SYNCS 0x989680 ;  /* 0x009896800000895d */ /* 0x002fea0003900000 */
[----:B------:R-:W1:Y:S02]  /*8620*/  @!P0 SYNCS.PHASECHK.TRANS64 P0, [R6+URZ], R3 ;  /* 0x00000003060085a7 */ /* 0x000e64000800007f */
[----:B-1----:R-:W-:Y:S05]  /*8630*/  @!P0 BRA `(.L_x_162) ;  /* 0xfffffffc00f08947 */ /* 0x002fea000383ffff */
[----:B------:R-:W-:Y:S05]  /*8640*/  BRA `(.L_x_227) ;  /* 0xffffffe400dc7947 */ /* 0x000fea000383ffff */
.L_x_163:
[----:B0-----:R0:W1:Y:S02]  /*8650*/  SYNCS.PHASECHK.TRANS64.TRYWAIT P0, [R7+URZ], R4 ;  /* 0x00000004070075a7 */ /* 0x001064000800017f */
[----:B-1----:R-:W-:Y:S05]  /*8660*/  @!P0 NANOSLEEP.SYNCS 0x989680 ;  /* 0x009896800000895d */ /* 0x002fea0003900000 */
[----:B------:R-:W1:Y:S02]  /*8670*/  @!P0 SYNCS.PHASECHK.TRANS64 P0, [R7+URZ], R4 ;  /* 0x00000004070085a7 */ /* 0x000e64000800007f */
[----:B-1----:R-:W-:Y:S05]  /*8680*/  @!P0 BRA `(.L_x_163) ;  /* 0xfffffffc00f08947 */ /* 0x002fea000383ffff */
[----:B------:R-:W-:Y:S05]  /*8690*/  BRA `(.L_x_228) ;  /* 0xffffffe400ec7947 */ /* 0x000fea000383ffff */
.L_x_164:
[----:B0-----:R0:W1:Y:S02]  /*86a0*/  SYNCS.PHASECHK.TRANS64.TRYWAIT P0, [R6+URZ], R3 ;  /* 0x00000003060075a7 */ /* 0x001064000800017f */
[----:B-1----:R-:W-:Y:S05]  /*86b0*/  @!P0 NANOSLEEP.SYNCS 0x989680 ;  /* 0x009896800000895d */ /* 0x002fea0003900000 */
[----:B------:R-:W1:Y:S02]  /*86c0*/  @!P0 SYNCS.PHASECHK.TRANS64 P0, [R6+URZ], R3 ;  /* 0x00000003060085a7 */ /* 0x000e64000800007f */
[----:B-1----:R-:W-:Y:S05]  /*86d0*/  @!P0 BRA `(.L_x_164) ;  /* 0xfffffffc00f08947 */ /* 0x002fea000383ffff */
[----:B------:R-:W-:Y:S05]  /*86e0*/  BRA `(.L_x_229) ;  /* 0xffffffe400fc7947 */ /* 0x000fea000383ffff */
.L_x_165:
[----:B0-----:R0:W1:Y:S02]  /*86f0*/  SYNCS.PHASECHK.TRANS64.TRYWAIT P0, [R7+URZ], R4 ;  /* 0x00000004070075a7 */ /* 0x001064000800017f */
[----:B-1----:R-:W-:Y:S05]  /*8700*/  @!P0 NANOSLEEP.SYNCS 0x989680 ;  /* 0x009896800000895d */ /* 0x002fea0003900000 */
[----:B------:R-:W1:Y:S02]  /*8710*/  @!P0 SYNCS.PHASECHK.TRANS64 P0, [R7+URZ], R4 ;  /* 0x00000004070085a7 */ /* 0x000e64000800007f */
[----:B-1----:R-:W-:Y:S05]  /*8720*/  @!P0 BRA `(.L_x_165) ;  /* 0xfffffffc00f08947 */ /* 0x002fea000383ffff */
[----:B------:R-:W-:Y:S05]  /*8730*/  BRA `(.L_x_230) ;  /* 0xffffffe8000c7947 */ /* 0x000fea000383ffff */
.L_x_166:
[----:B0-----:R0:W1:Y:S02]  /*8740*/  SYNCS.PHASECHK.TRANS64.TRYWAIT P0, [R6+URZ], R3 ;  /* 0x00000003060075a7 */ /* 0x001064000800017f */
[----:B-1----:R-:W-:Y:S05]  /*8750*/  @!P0 NANOSLEEP.SYNCS 0x989680 ;  /* 0x009896800000895d */ /* 0x002fea0003900000 */
[----:B------:R-:W1:Y:S02]  /*8760*/  @!P0 SYNCS.PHASECHK.TRANS64 P0, [R6+URZ], R3 ;  /* 0x00000003060085a7 */ /* 0x000e64000800007f */
[----:B-1----:R-:W-:Y:S05]  /*8770*/  @!P0 BRA `(.L_x_166) ;  /* 0xfffffffc00f08947 */ /* 0x002fea000383ffff */
[----:B------:R-:W-:Y:S05]  /*8780*/  BRA `(.L_x_231) ;  /* 0xffffffe8001c7947 */ /* 0x000fea000383ffff */
.L_x_167:
[----:B0-----:R0:W1:Y:S02]  /*8790*/  SYNCS.PHASECHK.TRANS64.TRYWAIT P0, [R7+URZ], R4 ;  /* 0x00000004070075a7 */ /* 0x001064000800017f */
[----:B-1----:R-:W-:Y:S05]  /*87a0*/  @!P0 NANOSLEEP.SYNCS 0x989680 ;  /* 0x009896800000895d */ /* 0x002fea0003900000 */
[----:B------:R-:W1:Y:S02]  /*87b0*/  @!P0 SYNCS.PHASECHK.TRANS64 P0, [R7+URZ], R4 ;  /* 0x00000004070085a7 */ /* 0x000e64000800007f */
[----:B-1----:R-:W-:Y:S05]  /*87c0*/  @!P0 BRA `(.L_x_167) ;  /* 0xfffffffc00f08947 */ /* 0x002fea000383ffff */
[----:B------:R-:W-:Y:S05]  /*87d0*/  BRA `(.L_x_232) ;  /* 0xffffffe8002c7947 */ /* 0x000fea000383ffff */
.L_x_168:
[----:B0-----:R0:W1:Y:S02]  /*87e0*/  SYNCS.PHASECHK.TRANS64.TRYWAIT P0, [R6+URZ], R3 ;  /* 0x00000003060075a7 */ /* 0x001064000800017f */
[----:B-1----:R-:W-:Y:S05]  /*87f0*/  @!P0 NANOSLEEP.SYNCS 0x989680 ;  /* 0x009896800000895d */ /* 0x002fea0003900000 */
[----:B------:R-:W1:Y:S02]  /*8800*/  @!P0 SYNCS.PHASECHK.TRANS64 P0, [R6+URZ], R3 ;  /* 0x00000003060085a7 */ /* 0x000e64000800007f */
[----:B-1----:R-:W-:Y:S05]  /*8810*/  @!P0 BRA `(.L_x_168) ;  /* 0xfffffffc00f08947 */ /* 0x002fea000383ffff */
[----:B------:R-:W-:Y:S05]  /*8820*/  BRA `(.L_x_233) ;  /* 0xffffffe8003c7947 */ /* 0x000fea000383ffff */
.L_x_169:
[----:B0-----:R0:W1:Y:S02]  /*8830*/  SYNCS.PHASECHK.TRANS64.TRYWAIT P0, [R7+URZ], R4 ;  /* 0x00000004070075a7 */ /* 0x001064000800017f */
[----:B-1----:R-:W-:Y:S05]  /*8840*/  @!P0 NANOSLEEP.SYNCS 0x989680 ;  /* 0x009896800000895d */ /* 0x002fea0003900000 */
[----:B------:R-:W1:Y:S02]  /*8850*/  @!P0 SYNCS.PHASECHK.TRANS64 P0, [R7+URZ], R4 ;  /* 0x00000004070085a7 */ /* 0x000e64000800007f */
[----:B-1----:R-:W-:Y:S05]  /*8860*/  @!P0 BRA `(.L_x_169) ;  /* 0xfffffffc00f08947 */ /* 0x002fea000383ffff */
[----:B------:R-:W-:Y:S05]  /*8870*/  BRA `(.L_x_234) ;  /* 0xffffffe8004c7947 */ /* 0x000fea000383ffff */
.L_x_170:
[----:B0-----:R0:W1:Y:S02]  /*8880*/  SYNCS.PHASECHK.TRANS64.TRYWAIT P0, [R6+URZ], R3 ;  /* 0x00000003060075a7 */ /* 0x001064000800017f */
[----:B-1----:R-:W-:Y:S05]  /*8890*/  @!P0 NANOSLEEP.SYNCS 0x989680 ;  /* 0x009896800000895d */ /* 0x002fea0003900000 */
[----:B------:R-:W1:Y:S02]  /*88a0*/  @!P0 SYNCS.PHASECHK.TRANS64 P0, [R6+URZ], R3 ;  /* 0x00000003060085a7 */ /* 0x000e64000800007f */
[----:B-1----:R-:W-:Y:S05]  /*88b0*/  @!P0 BRA `(.L_x_170) ;  /* 0xfffffffc00f08947 */ /* 0x002fea000383ffff */
[----:B------:R-:W-:Y:S05]  /*88c0*/  BRA `(.L_x_235) ;  /* 0xffffffe8005c7947 */ /* 0x000fea000383ffff */
.L_x_171:
[----:B0-----:R0:W1:Y:S02]  /*88d0*/  SYNCS.PHASECHK.TRANS64.TRYWAIT P0, [R7+URZ], R4 ;  /* 0x00000004070075a7 */ /* 0x001064000800017f */
[----:B-1----:R-:W-:Y:S05]  /*88e0*/  @!P0 NANOSLEEP.SYNCS 0x989680 ;  /* 0x009896800000895d */ /* 0x002fea0003900000 */
[----:B------:R-:W1:Y:S02]  /*88f0*/  @!P0 SYNCS.PHASECHK.TRANS64 P0, [R7+URZ], R4 ;  /* 0x00000004070085a7 */ /* 0x000e64000800007f */
[----:B-1----:R-:W-:Y:S05]  /*8900*/  @!P0 BRA `(.L_x_171) ;  /* 0xfffffffc00f08947 */ /* 0x002fea000383ffff */
[----:B------:R-:W-:Y:S05]  /*8910*/  BRA `(.L_x_236) ;  /* 0xffffffe8006c7947 */ /* 0x000fea000383ffff */
.L_x_172:
[----:B0-----:R0:W1:Y:S02]  /*8920*/  SYNCS.PHASECHK.TRANS64.TRYWAIT P0, [R6+URZ], R3 ;  /* 0x00000003060075a7 */ /* 0x001064000800017f */
[----:B-1----:R-:W-:Y:S05]  /*8930*/  @!P0 NANOSLEEP.SYNCS 0x989680 ;  /* 0x009896800000895d */ /* 0x002fea0003900000 */
[----:B------:R-:W1:Y:S02]  /*8940*/  @!P0 SYNCS.PHASECHK.TRANS64 P0, [R6+URZ], R3 ;  /* 0x00000003060085a7 */ /* 0x000e64000800007f */
[----:B-1----:R-:W-:Y:S05]  /*8950*/  @!P0 BRA `(.L_x_172) ;  /* 0xfffffffc00f08947 */ /* 0x002fea000383ffff */
[----:B------:R-:W-:Y:S05]  /*8960*/  BRA `(.L_x_237) ;  /* 0xffffffe8007c7947 */ /* 0x000fea000383ffff */
.L_x_173:
[----:B0-----:R0:W1:Y:S02]  /*8970*/  SYNCS.PHASECHK.TRANS64.TRYWAIT P0, [R7+URZ], R4 ;  /* 0x00000004070075a7 */ /* 0x001064000800017f */
[----:B-1----:R-:W-:Y:S05]  /*8980*/  @!P0 NANOSLEEP.SYNCS 0x989680 ;  /* 0x009896800000895d */ /* 0x002fea0003900000 */
[----:B------:R-:W1:Y:S02]  /*8990*/  @!P0 SYNCS.PHASECHK.TRANS64 P0, [R7+URZ], R4 ;  /* 0x00000004070085a7 */ /* 0x000e64000800007f */
[----:B-1----:R-:W-:Y:S05]  /*89a0*/  @!P0 BRA `(.L_x_173) ;  /* 0xfffffffc00f08947 */ /* 0x002fea000383ffff */
[----:B------:R-:W-:Y:S05]  /*89b0*/  BRA `(.L_x_238) ;  /* 0xffffffe8008c7947 */ /* 0x000fea000383ffff */
.L_x_174:
[----:B0-----:R0:W1:Y:S02]  /*89c0*/  SYNCS.PHASECHK.TRANS64.TRYWAIT P0, [R6+URZ], R3 ;  /* 0x00000003060075a7 */ /* 0x001064000800017f */
[----:B-1----:R-:W-:Y:S05]  /*89d0*/  @!P0 NANOSLEEP.SYNCS 0x989680 ;  /* 0x009896800000895d */ /* 0x002fea0003900000 */
[----:B------:R-:W1:Y:S02]  /*89e0*/  @!P0 SYNCS.PHASECHK.TRANS64 P0, [R6+URZ], R3 ;  /* 0x00000003060085a7 */ /* 0x000e64000800007f */
[----:B-1----:R-:W-:Y:S05]  /*89f0*/  @!P0 BRA `(.L_x_174) ;  /* 0xfffffffc00f08947 */ /* 0x002fea000383ffff */
[----:B------:R-:W-:Y:S05]  /*8a00*/  BRA `(.L_x_239) ;  /* 0xffffffe8009c7947 */ /* 0x000fea000383ffff */
.L_x_175:
[----:B0-----:R0:W1:Y:S02]  /*8a10*/  SYNCS.PHASECHK.TRANS64.TRYWAIT P0, [R7+URZ], R4 ;  /* 0x00000004070075a7 */ /* 0x001064000800017f */
[----:B-1----:R-:W-:Y:S05]  /*8a20*/  @!P0 NANOSLEEP.SYNCS 0x989680 ;  /* 0x009896800000895d */ /* 0x002fea0003900000 */
[----:B------:R-:W1:Y:S02]  /*8a30*/  @!P0 SYNCS.PHASECHK.TRANS64 P0, [R7+URZ], R4 ;  /* 0x00000004070085a7 */ /* 0x000e64000800007f */
[----:B-1----:R-:W-:Y:S05]  /*8a40*/  @!P0 BRA `(.L_x_175) ;  /* 0xfffffffc00f08947 */ /* 0x002fea000383ffff */
[----:B------:R-:W-:Y:S05]  /*8a50*/  BRA `(.L_x_240) ;  /* 0xffffffe800ac7947 */ /* 0x000fea000383ffff */
.L_x_176:
[----:B0-----:R0:W1:Y:S02]  /*8a60*/  SYNCS.PHASECHK.TRANS64.TRYWAIT P0, [R6+URZ], R3 ;  /* 0x00000003060075a7 */ /* 0x001064000800017f */
[----:B-1----:R-:W-:Y:S05]  /*8a70*/  @!P0 NANOSLEEP.SYNCS 0x989680 ;  /* 0x009896800000895d */ /* 0x002fea0003900000 */
[----:B------:R-:W1:Y:S02]  /*8a80*/  @!P0 SYNCS.PHASECHK.TRANS64 P0, [R6+URZ], R3 ;  /* 0x00000003060085a7 */ /* 0x000e64000800007f */
[----:B-1----:R-:W-:Y:S05]  /*8a90*/  @!P0 BRA `(.L_x_176) ;  /* 0xfffffffc00f08947 */ /* 0x002fea000383ffff */
[----:B------:R-:W-:Y:S05]  /*8aa0*/  BRA `(.L_x_241) ;  /* 0xffffffe800bc7947 */ /* 0x000fea000383ffff */
.L_x_177:
[----:B0-----:R0:W1:Y:S02]  /*8ab0*/  SYNCS.PHASECHK.TRANS64.TRYWAIT P0, [R7+URZ], R4 ;  /* 0x00000004070075a7 */ /* 0x001064000800017f */
[----:B-1----:R-:W-:Y:S05]  /*8ac0*/  @!P0 NANOSLEEP.SYNCS 0x989680 ;  /* 0x009896800000895d */ /* 0x002fea0003900000 */
[----:B------:R-:W1:Y:S02]  /*8ad0*/  @!P0 SYNCS.PHASECHK.TRANS64 P0, [R7+URZ], R4 ;  /* 0x00000004070085a7 */ /* 0x000e64000800007f */
[----:B-1----:R-:W-:Y:S05]  /*8ae0*/  @!P0 BRA `(.L_x_177) ;  /* 0xfffffffc00f08947 */ /* 0x002fea000383ffff */
[----:B------:R-:W-:Y:S05]  /*8af0*/  BRA `(.L_x_242) ;  /* 0xffffffe800cc7947 */ /* 0x000fea000383ffff */
.L_x_178:
[----:B0-----:R0:W1:Y:S02]  /*8b00*/  SYNCS.PHASECHK.TRANS64.TRYWAIT P0, [R6+URZ], R3 ;  /* 0x00000003060075a7 */ /* 0x001064000800017f */
[----:B-1----:R-:W-:Y:S05]  /*8b10*/  @!P0 NANOSLEEP.SYNCS 0x989680 ;  /* 0x009896800000895d */ /* 0x002fea0003900000 */
[----:B------:R-:W1:Y:S02]  /*8b20*/  @!P0 SYNCS.PHASECHK.TRANS64 P0, [R6+URZ], R3 ;  /* 0x00000003060085a7 */ /* 0x000e64000800007f */
[----:B-1----:R-:W-:Y:S05]  /*8b30*/  @!P0 BRA `(.L_x_178) ;  /* 0xfffffffc00f08947 */ /* 0x002fea000383ffff */
[----:B------:R-:W-:Y:S05]  /*8b40*/  BRA `(.L_x_243) ;  /* 0xffffffe800dc7947 */ /* 0x000fea000383ffff */
.L_x_179:
[----:B-1----:R1:W2:Y:S02]  /*8b50*/  SYNCS.PHASECHK.TRANS64.TRYWAIT P0, [R7+URZ], R4 ;  /* 0x00000004070075a7 */ /* 0x0022a4000800017f */
[----:B--2---:R-:W-:Y:S05]  /*8b60*/  @!P0 NANOSLEEP.SYNCS 0x989680 ;  /* 0x009896800000895d */ /* 0x004fea0003900000 */
[----:B------:R-:W2:Y:S02]  /*8b70*/  @!P0 SYNCS.PHASECHK.TRANS64 P0, [R7+URZ], R4 ;  /* 0x00000004070085a7 */ /* 0x000ea4000800007f */
[----:B--2---:R-:W-:Y:S05]  /*8b80*/  @!P0 BRA `(.L_x_179) ;  /* 0xfffffffc00f08947 */ /* 0x004fea000383ffff */
[----:B------:R-:W-:Y:S05]  /*8b90*/  BRA `(.L_x_244) ;  /* 0xffffffe800e47947 */ /* 0x000fea000383ffff */
.L_x_245:
[----:B------:R-:W-:-:S00]  /*8ba0*/  BRA `(.L_x_245) ;  /* 0xfffffffc00fc7947 */ /* 0x000fc0000383ffff */
[----:B------:R-:W-:-:S00]  /*8bb0*/  NOP ;  /* 0x0000000000007918 */ /* 0x000fc00000000000 */
        /* <DEDUP_REMOVED lines=12> */
.L_x_246:


//--------------------- .nv.global.init           --------------------------
	.section	.nv.global.init,"aw",@progbits
.nv.global.init:
	.type		$str$22,@object
	.size		$str$22,($str$23 - $str$22)
$str$22:
        /*0000*/ 	.byte	0x6b, 0x5f, 0x74, 0x69, 0x6c, 0x65, 0x5f, 0x63, 0x6f, 0x75, 0x6e, 0x74, 0x20, 0x3e, 0x3d, 0x20
        /*0010*/ 	.byte	0x31, 0x00
	.type		$str$23,@object
	.size		$str$23,(__unnamed_1 - $str$23)
$str$23:
        /*0012*/ 	.byte	0x2f, 0x74, 0x6d, 0x70, 0x2f, 0x63, 0x75, 0x74, 0x6c, 0x61, 0x73, 0x73, 0x5f, 0x73, 0x77, 0x65
        /*0022*/ 	.byte	0x65, 0x70, 0x5f, 0x73, 0x72, 0x63, 0x2f, 0x69, 0x6e, 0x63, 0x6c, 0x75, 0x64, 0x65, 0x2f, 0x63
        /*0032*/ 	.byte	0x75, 0x74, 0x6c, 0x61, 0x73, 0x73, 0x2f, 0x67, 0x65, 0x6d, 0x6d, 0x2f, 0x63, 0x6f, 0x6c, 0x6c
        /*0042*/ 	.byte	0x65, 0x63, 0x74, 0x69, 0x76, 0x65, 0x2f, 0x73, 0x6d, 0x39, 0x30, 0x5f, 0x6d, 0x6d, 0x61, 0x5f
        /*0052*/ 	.byte	0x74, 0x6d, 0x61, 0x5f, 0x67, 0x6d, 0x6d, 0x61, 0x5f, 0x73, 0x73, 0x5f, 0x77, 0x61, 0x72, 0x70
        /*0062*/ 	.byte	0x73, 0x70, 0x65, 0x63, 0x69, 0x61, 0x6c, 0x69, 0x7a, 0x65, 0x64, 0x2e, 0x68, 0x70, 0x70, 0x00
	.type		__unnamed_1,@object
	.size		__unnamed_1,(.L_0 - __unnamed_1)
__unnamed_1:
        /*0072*/ 	.byte	0x76, 0x6f, 0x69, 0x64, 0x20, 0x63, 0x75, 0x74, 0x6c, 0x61, 0x73, 0x73, 0x3a, 0x3a, 0x67, 0x65
        /* <DEDUP_REMOVED lines=172> */
        /*0b42*/ 	.byte	0x79, 0x5d, 0x00
.L_0:


//--------------------- .nv.shared._ZN7cutlass13device_kernelINS_4gemm6kernel13GemmUniversalIN4cute5tupleIJiiiiEEENS1_10collective13CollectiveMmaINS1_34MainloopSm90TmaGmmaWarpSpecializedILi56ENS5_IJNS4_1CILi2EEENSA_ILi1EEESC_EEENS1_32KernelTmaWarpSpecializedPingpongEEENS5_IJNSA_ILi64EEESG_NSA_ILi32EEEEEEaNS5_IJlSC_lEEEaSJ_NS4_8TiledMMAINS4_8MMA_AtomIJNS4_4SM904GMMA26MMA_64x64x32_S32S8S8_SS_TNEEEENS4_6LayoutINS5_IJSC_SC_SC_EEENS5_IJNSA_ILi0EEESS_SS_EEEEENS5_IJNS4_10UnderscoreESV_SV_EEEEENS4_13SM90_TMA_LOADENS4_14ComposedLayoutINS4_7SwizzleILi1ELi4ELi3EEENS4_18smem_ptr_flag_bitsILi8EEENSQ_INS5_IJNSA_ILi8EEESH_EEENS5_IJSH_SC_EEEEEEEvNS4_8identityENS4_23SM90_TMA_LOAD_MULTICASTES18_vS19_EENS_8epilogue10collective6detail29Sm90TmaWarpSpecializedAdapterINS1D_15DefaultEpilogueIaSJ_SJ_NS1C_6thread17LinearCombinationIaLi1EiiLNS1H_9ScaleType4KindE0ELNS_15FloatRoundStyleE2EaEENS1_15EpilogueDefaultEEEEEvvEEEEvNT_6ParamsE --------------------------
	.section	.nv.shared._ZN7cutlass13device_kernelINS_4gemm6kernel13GemmUniversalIN4cute5tupleIJiiiiEEENS1_10collective13CollectiveMmaINS1_34MainloopSm90TmaGmmaWarpSpecializedILi56ENS5_IJNS4_1CILi2EEENSA_ILi1EEESC_EEENS1_32KernelTmaWarpSpecializedPingpongEEENS5_IJNSA_ILi64EEESG_NSA_ILi32EEEEEEaNS5_IJlSC_lEEEaSJ_NS4_8TiledMMAINS4_8MMA_AtomIJNS4_4SM904GMMA26MMA_64x64x32_S32S8S8_SS_TNEEEENS4_6LayoutINS5_IJSC_SC_SC_EEENS5_IJNSA_ILi0EEESS_SS_EEEEENS5_IJNS4_10UnderscoreESV_SV_EEEEENS4_13SM90_TMA_LOADENS4_14ComposedLayoutINS4_7SwizzleILi1ELi4ELi3EEENS4_18smem_ptr_flag_bitsILi8EEENSQ_INS5_IJNSA_ILi8EEESH_EEENS5_IJSH_SC_EEEEEEEvNS4_8identityENS4_23SM90_TMA_LOAD_MULTICASTES18_vS19_EENS_8epilogue10collective6detail29Sm90TmaWarpSpecializedAdapterINS1D_15DefaultEpilogueIaSJ_SJ_NS1C_6thread17LinearCombinationIaLi1EiiLNS1H_9ScaleType4KindE0ELNS_15FloatRoundStyleE2EaEENS1_15EpilogueDefaultEEEEEvvEEEEvNT_6ParamsE,"aw",@nobits
	.sectionflags	@""
	.align	16
	.zero		1024


//--------------------- .nv.shared.reserved.0     --------------------------
	.section	.nv.shared.reserved.0,"aw",@nobits
	.weak		__nv_reservedSMEM_offset_0_alias
	.size		__nv_reservedSMEM_offset_0_alias, 0, 0
	.other		__nv_reservedSMEM_offset_0_alias,@"STO_CUDA_RESERVED_SHARED STV_DEFAULT"
__nv_reservedSMEM_offset_0_alias:
	.zero		0


//--------------------- .nv.global                --------------------------
	.section	.nv.global,"aw",@nobits
.nv.global:
	.type		_ZN39_INTERNAL_0255b05b_4_k_cu_d6eafa6b_48084cute1_E,@object
	.size		_ZN39_INTERNAL_0255b05b_4_k_cu_d6eafa6b_48084cute1_E,(_ZN39_INTERNAL_0255b05b_4_k_cu_d6eafa6b_48084cuda3std3__45__cpo6cbeginE - _ZN39_INTERNAL_0255b05b_4_k_cu_d6eafa6b_48084cute1_E)
_ZN39_INTERNAL_0255b05b_4_k_cu_d6eafa6b_48084cute1_E:
	.zero		1
	.type		_ZN39_INTERNAL_0255b05b_4_k_cu_d6eafa6b_48084cuda3std3__45__cpo6cbeginE,@object
	.size		_ZN39_INTERNAL_0255b05b_4_k_cu_d6eafa6b_48084cuda3std3__45__cpo6cbeginE,(_ZN39_INTERNAL_0255b05b_4_k_cu_d6eafa6b_48084cuda3std3__48in_placeE - _ZN39_INTERNAL_0255b05b_4_k_cu_d6eafa6b_48084cuda3std3__45__cpo6cbeginE)
_ZN39_INTERNAL_0255b05b_4_k_cu_d6eafa6b_48084cuda3std3__45__cpo6cbeginE:
	.zero		1
	.type		_ZN39_INTERNAL_0255b05b_4_k_cu_d6eafa6b_48084cuda3std3__48in_placeE,@object
	.size		_ZN39_INTERNAL_0255b05b_4_k_cu_d6eafa6b_48084cuda3std3__48in_placeE,(_ZN39_INTERNAL_0255b05b_4_k_cu_d6eafa6b_48084cuda3std6ranges3__45__cpo9iter_moveE - _ZN39_INTERNAL_0255b05b_4_k_cu_d6eafa6b_48084cuda3std3__48in_placeE)
_ZN39_INTERNAL_0255b05b_4_k_cu_d6eafa6b_48084cuda3std3__48in_placeE:
	.zero		1
	.type		_ZN39_INTERNAL_0255b05b_4_k_cu_d6eafa6b_48084cuda3std6ranges3__45__cpo9iter_moveE,@object
	.size		_ZN39_INTERNAL_0255b05b_4_k_cu_d6eafa6b_48084cuda3std6ranges3__45__cpo9iter_moveE,(_ZN39_INTERNAL_0255b05b_4_k_cu_d6eafa6b_48084cuda3std3__45__cpo5beginE - _ZN39_INTERNAL_0255b05b_4_k_cu_d6eafa6b_48084cuda3std6ranges3__45__cpo9iter_moveE)
_ZN39_INTERNAL_0255b05b_4_k_cu_d6eafa6b_48084cuda3std6ranges3__45__cpo9iter_moveE:
	.zero		1
	.type		_ZN39_INTERNAL_0255b05b_4_k_cu_d6eafa6b_48084cuda3std3__45__cpo5beginE,@object
	.size		_ZN39_INTERNAL_0255b05b_4_k_cu_d6eafa6b_48084cuda3std3__45__cpo5beginE,(_ZN39_INTERNAL_0255b05b_4_k_cu_d6eafa6b_48084cuda3std3__441_GLOBAL__N__0255b05b_4_k_cu_d6eafa6b_48086ignoreE - _ZN39_INTERNAL_0255b05b_4_k_cu_d6eafa6b_48084cuda3std3__45__cpo5beginE)
_ZN39_INTERNAL_0255b05b_4_k_cu_d6eafa6b_48084cuda3std3__45__cpo5beginE:
	.zero		1
	.type		_ZN39_INTERNAL_0255b05b_4_k_cu_d6eafa6b_48084cuda3std3__441_GLOBAL__N__0255b05b_4_k_cu_d6eafa6b_48086ignoreE,@object
	.size		_ZN39_INTERNAL_0255b05b_4_k_cu_d6eafa6b_48084cuda3std3__441_GLOBAL__N__0255b05b_4_k_cu_d6eafa6b_48086ignoreE,(_ZN39_INTERNAL_0255b05b_4_k_cu_d6eafa6b_48084cute7productE - _ZN39_INTERNAL_0255b05b_4_k_cu_d6eafa6b_48084cuda3std3__441_GLOBAL__N__0255b05b_4_k_cu_d6eafa6b_48086ignoreE)
_ZN39_INTERNAL_0255b05b_4_k_cu_d6eafa6b_48084cuda3std3__441_GLOBAL__N__0255b05b_4_k_cu_d6eafa6b_48086ignoreE:
	.zero		1
	.type		_ZN39_INTERNAL_0255b05b_4_k_cu_d6eafa6b_48084cute7productE,@object
	.size		_ZN39_INTERNAL_0255b05b_4_k_cu_d6eafa6b_48084cute7productE,(_ZN39_INTERNAL_0255b05b_4_k_cu_d6eafa6b_48084cuda3std3__45__cpo3endE - _ZN39_INTERNAL_0255b05b_4_k_cu_d6eafa6b_48084cute7productE)
_ZN39_INTERNAL_0255b05b_4_k_cu_d6eafa6b_48084cute7productE:
	.zero		1
	.type		_ZN39_INTERNAL_0255b05b_4_k_cu_d6eafa6b_48084cuda3std3__45__cpo3endE,@object
	.size		_ZN39_INTERNAL_0255b05b_4_k_cu_d6eafa6b_48084cuda3std3__45__cpo3endE,(_ZN39_INTERNAL_0255b05b_4_k_cu_d6eafa6b_48084cuda3std3__419piecewise_constructE - _ZN39_INTERNAL_0255b05b_4_k_cu_d6eafa6b_48084cuda3std3__45__cpo3endE)
_ZN39_INTERNAL_0255b05b_4_k_cu_d6eafa6b_48084cuda3std3__45__cpo3endE:
	.zero		1
	.type		_ZN39_INTERNAL_0255b05b_4_k_cu_d6eafa6b_48084cuda3std3__419piecewise_constructE,@object
	.size		_ZN39_INTERNAL_0255b05b_4_k_cu_d6eafa6b_48084cuda3std3__419piecewise_constructE,(_ZN39_INTERNAL_0255b05b_4_k_cu_d6eafa6b_48084cuda3std3__45__cpo4cendE - _ZN39_INTERNAL_0255b05b_4_k_cu_d6eafa6b_48084cuda3std3__419piecewise_constructE)
_ZN39_INTERNAL_0255b05b_4_k_cu_d6eafa6b_48084cuda3std3__419piecewise_constructE:
	.zero		1
	.type		_ZN39_INTERNAL_0255b05b_4_k_cu_d6eafa6b_48084cuda3std3__45__cpo4cendE,@object
	.size		_ZN39_INTERNAL_0255b05b_4_k_cu_d6eafa6b_48084cuda3std3__45__cpo4cendE,(_ZN39_INTERNAL_0255b05b_4_k_cu_d6eafa6b_48084cuda3std6ranges3__45__cpo4swapE - _ZN39_INTERNAL_0255b05b_4_k_cu_d6eafa6b_48084cuda3std3__45__cpo4cendE)
_ZN39_INTERNAL_0255b05b_4_k_cu_d6eafa6b_48084cuda3std3__45__cpo4cendE:
	.zero		1
	.type		_ZN39_INTERNAL_0255b05b_4_k_cu_d6eafa6b_48084cuda3std6ranges3__45__cpo4swapE,@object
	.size		_ZN39_INTERNAL_0255b05b_4_k_cu_d6eafa6b_48084cuda3std6ranges3__45__cpo4swapE,(.L_8 - _ZN39_INTERNAL_0255b05b_4_k_cu_d6eafa6b_48084cuda3std6ranges3__45__cpo4swapE)
_ZN39_INTERNAL_0255b05b_4_k_cu_d6eafa6b_48084cuda3std6ranges3__45__cpo4swapE:
	.zero		1
.L_8:


//--------------------- .nv.constant0._ZN7cutlass13device_kernelINS_4gemm6kernel13GemmUniversalIN4cute5tupleIJiiiiEEENS1_10collective13CollectiveMmaINS1_34MainloopSm90TmaGmmaWarpSpecializedILi56ENS5_IJNS4_1CILi2EEENSA_ILi1EEESC_EEENS1_32KernelTmaWarpSpecializedPingpongEEENS5_IJNSA_ILi64EEESG_NSA_ILi32EEEEEEaNS5_IJlSC_lEEEaSJ_NS4_8TiledMMAINS4_8MMA_AtomIJNS4_4SM904GMMA26MMA_64x64x32_S32S8S8_SS_TNEEEENS4_6LayoutINS5_IJSC_SC_SC_EEENS5_IJNSA_ILi0EEESS_SS_EEEEENS5_IJNS4_10UnderscoreESV_SV_EEEEENS4_13SM90_TMA_LOADENS4_14ComposedLayoutINS4_7SwizzleILi1ELi4ELi3EEENS4_18smem_ptr_flag_bitsILi8EEENSQ_INS5_IJNSA_ILi8EEESH_EEENS5_IJSH_SC_EEEEEEEvNS4_8identityENS4_23SM90_TMA_LOAD_MULTICASTES18_vS19_EENS_8epilogue10collective6detail29Sm90TmaWarpSpecializedAdapterINS1D_15DefaultEpilogueIaSJ_SJ_NS1C_6thread17LinearCombinationIaLi1EiiLNS1H_9ScaleType4KindE0ELNS_15FloatRoundStyleE2EaEENS1_15EpilogueDefaultEEEEEvvEEEEvNT_6ParamsE --------------------------
	.section	.nv.constant0._ZN7cutlass13device_kernelINS_4gemm6kernel13GemmUniversalIN4cute5tupleIJiiiiEEENS1_10collective13CollectiveMmaINS1_34MainloopSm90TmaGmmaWarpSpecializedILi56ENS5_IJNS4_1CILi2EEENSA_ILi1EEESC_EEENS1_32KernelTmaWarpSpecializedPingpongEEENS5_IJNSA_ILi64EEESG_NSA_ILi32EEEEEEaNS5_IJlSC_lEEEaSJ_NS4_8TiledMMAINS4_8MMA_AtomIJNS4_4SM904GMMA26MMA_64x64x32_S32S8S8_SS_TNEEEENS4_6LayoutINS5_IJSC_SC_SC_EEENS5_IJNSA_ILi0EEESS_SS_EEEEENS5_IJNS4_10UnderscoreESV_SV_EEEEENS4_13SM90_TMA_LOADENS4_14ComposedLayoutINS4_7SwizzleILi1ELi4ELi3EEENS4_18smem_ptr_flag_bitsILi8EEENSQ_INS5_IJNSA_ILi8EEESH_EEENS5_IJSH_SC_EEEEEEEvNS4_8identityENS4_23SM90_TMA_LOAD_MULTICASTES18_vS19_EENS_8epilogue10collective6detail29Sm90TmaWarpSpecializedAdapterINS1D_15DefaultEpilogueIaSJ_SJ_NS1C_6thread17LinearCombinationIaLi1EiiLNS1H_9ScaleType4KindE0ELNS_15FloatRoundStyleE2EaEENS1_15EpilogueDefaultEEEEEvvEEEEvNT_6ParamsE,"a",@progbits
	.sectionflags	@""
	.align	4
.nv.constant0._ZN7cutlass13device_kernelINS_4gemm6kernel13GemmUniversalIN4cute5tupleIJiiiiEEENS1_10collective13CollectiveMmaINS1_34MainloopSm90TmaGmmaWarpSpecializedILi56ENS5_IJNS4_1CILi2EEENSA_ILi1EEESC_EEENS1_32KernelTmaWarpSpecializedPingpongEEENS5_IJNSA_ILi64EEESG_NSA_ILi32EEEEEEaNS5_IJlSC_lEEEaSJ_NS4_8TiledMMAINS4_8MMA_AtomIJNS4_4SM904GMMA26MMA_64x64x32_S32S8S8_SS_TNEEEENS4_6LayoutINS5_IJSC_SC_SC_EEENS5_IJNSA_ILi0EEESS_SS_EEEEENS5_IJNS4_10UnderscoreESV_SV_EEEEENS4_13SM90_TMA_LOADENS4_14ComposedLayoutINS4_7SwizzleILi1ELi4ELi3EEENS4_18smem_ptr_flag_bitsILi8EEENSQ_INS5_IJNSA_ILi8EEESH_EEENS5_IJSH_SC_EEEEEEEvNS4_8identityENS4_23SM90_TMA_LOAD_MULTICASTES18_vS19_EENS_8epilogue10collective6detail29Sm90TmaWarpSpecializedAdapterINS1D_15DefaultEpilogueIaSJ_SJ_NS1C_6thread17LinearCombinationIaLi1EiiLNS1H_9ScaleType4KindE0ELNS_15FloatRoundStyleE2EaEENS1_15EpilogueDefaultEEEEEvvEEEEvNT_6ParamsE:
	.zero		1664


//--------------------- SYMBOLS --------------------------

	.type		.nv.reservedSmem.offset0,@object
	.size		.nv.reservedSmem.offset0,0x4
	.type		__assertfail,@function
